//
// Generated by NVIDIA NVVM Compiler
//
// Compiler Build ID: CL-36424714
// Cuda compilation tools, release 13.0, V13.0.88
// Based on NVVM 20.0.0
//

.version 9.0
.target sm_100
.address_size 64

	// .globl	_Z13searchPatternPciPS_iiPiS1_iiiii
.extern .func  (.param .b64 func_retval0) malloc
(
	.param .b64 malloc_param_0
)
;
.extern .func free
(
	.param .b64 free_param_0
)
;

.visible .entry _Z13searchPatternPciPS_iiPiS1_iiiii(
	.param .u64 .ptr .align 1 _Z13searchPatternPciPS_iiPiS1_iiiii_param_0,
	.param .u32 _Z13searchPatternPciPS_iiPiS1_iiiii_param_1,
	.param .u64 .ptr .align 1 _Z13searchPatternPciPS_iiPiS1_iiiii_param_2,
	.param .u32 _Z13searchPatternPciPS_iiPiS1_iiiii_param_3,
	.param .u32 _Z13searchPatternPciPS_iiPiS1_iiiii_param_4,
	.param .u64 .ptr .align 1 _Z13searchPatternPciPS_iiPiS1_iiiii_param_5,
	.param .u64 .ptr .align 1 _Z13searchPatternPciPS_iiPiS1_iiiii_param_6,
	.param .u32 _Z13searchPatternPciPS_iiPiS1_iiiii_param_7,
	.param .u32 _Z13searchPatternPciPS_iiPiS1_iiiii_param_8,
	.param .u32 _Z13searchPatternPciPS_iiPiS1_iiiii_param_9,
	.param .u32 _Z13searchPatternPciPS_iiPiS1_iiiii_param_10,
	.param .u32 _Z13searchPatternPciPS_iiPiS1_iiiii_param_11
)
{
	.reg .pred 	%p<43>;
	.reg .b16 	%rs<29>;
	.reg .b32 	%r<192>;
	.reg .b64 	%rd<57>;

	ld.param.u64 	%rd15, [_Z13searchPatternPciPS_iiPiS1_iiiii_param_2];
	ld.param.u32 	%r71, [_Z13searchPatternPciPS_iiPiS1_iiiii_param_4];
	ld.param.u64 	%rd16, [_Z13searchPatternPciPS_iiPiS1_iiiii_param_5];
	ld.param.u64 	%rd17, [_Z13searchPatternPciPS_iiPiS1_iiiii_param_6];
	ld.param.u32 	%r66, [_Z13searchPatternPciPS_iiPiS1_iiiii_param_7];
	ld.param.u32 	%r67, [_Z13searchPatternPciPS_iiPiS1_iiiii_param_8];
	ld.param.u32 	%r68, [_Z13searchPatternPciPS_iiPiS1_iiiii_param_9];
	ld.param.u32 	%r173, [_Z13searchPatternPciPS_iiPiS1_iiiii_param_10];
	mov.u32 	%r72, %ctaid.x;
	mov.u32 	%r73, %ntid.x;
	mov.u32 	%r74, %tid.x;
	mad.lo.s32 	%r1, %r72, %r73, %r74;
	setp.ge.s32 	%p1, %r1, %r71;
	@%p1 bra 	$L__BB0_52;
	ld.param.u32 	%r170, [_Z13searchPatternPciPS_iiPiS1_iiiii_param_11];
	cvta.to.global.u64 	%rd18, %rd16;
	mul.wide.s32 	%rd19, %r1, 4;
	add.s64 	%rd20, %rd18, %rd19;
	ld.global.u32 	%r2, [%rd20];
	mul.wide.s32 	%rd21, %r2, 4;
	add.s64 	%rd22, %rd21, 4;
	{ // callseq 0, 0
	.param .b64 param0;
	st.param.b64 	[param0], %rd22;
	.param .b64 retval0;
	call.uni (retval0), 
	malloc, 
	(
	param0
	);
	ld.param.b64 	%rd23, [retval0];
	} // callseq 0
	add.s32 	%r75, %r68, -1;
	setp.eq.s32 	%p2, %r67, %r75;
	add.s32 	%r76, %r2, -1;
	selp.b32 	%r77, 0, %r76, %p2;
	add.s32 	%r3, %r77, %r66;
	sub.s32 	%r4, %r3, %r170;
	setp.ge.s32 	%p3, %r173, %r4;
	@%p3 bra 	$L__BB0_51;
	cvta.to.global.u64 	%rd24, %rd15;
	mul.wide.s32 	%rd25, %r1, 8;
	add.s64 	%rd2, %rd24, %rd25;
	cvta.to.global.u64 	%rd26, %rd17;
	add.s64 	%rd3, %rd26, %rd19;
	sub.s32 	%r172, %r3, %r173;
$L__BB0_3:
	min.s32 	%r78, %r2, %r172;
	add.s32 	%r79, %r78, 1;
	max.u32 	%r8, %r79, 2;
	add.s32 	%r9, %r8, -1;
	add.s32 	%r10, %r8, -2;
	sub.s32 	%r80, %r3, %r173;
	min.s32 	%r11, %r80, %r2;
	ld.global.u64 	%rd4, [%rd2];
	setp.eq.s32 	%p4, %r11, 0;
	@%p4 bra 	$L__BB0_48;
	setp.lt.u32 	%p5, %r10, 15;
	mov.b32 	%r175, 1;
	@%p5 bra 	$L__BB0_8;
	add.s64 	%rd56, %rd23, 32;
	and.b32  	%r12, %r9, -16;
	mov.b32 	%r177, 0;
$L__BB0_6:
	.pragma "nounroll";
	add.s32 	%r83, %r177, 1;
	st.u32 	[%rd56+-28], %r83;
	add.s32 	%r84, %r177, 2;
	st.u32 	[%rd56+-24], %r84;
	add.s32 	%r85, %r177, 3;
	st.u32 	[%rd56+-20], %r85;
	add.s32 	%r86, %r177, 4;
	st.u32 	[%rd56+-16], %r86;
	add.s32 	%r87, %r177, 5;
	st.u32 	[%rd56+-12], %r87;
	add.s32 	%r88, %r177, 6;
	st.u32 	[%rd56+-8], %r88;
	add.s32 	%r89, %r177, 7;
	st.u32 	[%rd56+-4], %r89;
	add.s32 	%r90, %r177, 8;
	st.u32 	[%rd56], %r90;
	add.s32 	%r91, %r177, 9;
	st.u32 	[%rd56+4], %r91;
	add.s32 	%r92, %r177, 10;
	st.u32 	[%rd56+8], %r92;
	add.s32 	%r93, %r177, 11;
	st.u32 	[%rd56+12], %r93;
	add.s32 	%r94, %r177, 12;
	st.u32 	[%rd56+16], %r94;
	add.s32 	%r95, %r177, 13;
	st.u32 	[%rd56+20], %r95;
	add.s32 	%r96, %r177, 14;
	st.u32 	[%rd56+24], %r96;
	add.s32 	%r97, %r177, 15;
	st.u32 	[%rd56+28], %r97;
	add.s32 	%r177, %r177, 16;
	st.u32 	[%rd56+32], %r177;
	add.s64 	%rd56, %rd56, 64;
	setp.eq.s32 	%p6, %r177, %r12;
	@%p6 bra 	$L__BB0_7;
	bra.uni 	$L__BB0_6;
$L__BB0_7:
	add.s32 	%r175, %r177, 1;
$L__BB0_8:
	and.b32  	%r98, %r9, 15;
	setp.eq.s32 	%p7, %r98, 0;
	@%p7 bra 	$L__BB0_18;
	add.s32 	%r15, %r8, 15;
	and.b32  	%r99, %r15, 15;
	add.s32 	%r100, %r99, -1;
	setp.lt.u32 	%p8, %r100, 7;
	@%p8 bra 	$L__BB0_11;
	mul.wide.u32 	%rd28, %r175, 4;
	add.s64 	%rd29, %rd23, %rd28;
	st.u32 	[%rd29], %r175;
	add.s32 	%r101, %r175, 1;
	st.u32 	[%rd29+4], %r101;
	add.s32 	%r102, %r175, 2;
	st.u32 	[%rd29+8], %r102;
	add.s32 	%r103, %r175, 3;
	st.u32 	[%rd29+12], %r103;
	add.s32 	%r104, %r175, 4;
	st.u32 	[%rd29+16], %r104;
	add.s32 	%r105, %r175, 5;
	st.u32 	[%rd29+20], %r105;
	add.s32 	%r106, %r175, 6;
	st.u32 	[%rd29+24], %r106;
	add.s32 	%r107, %r175, 7;
	st.u32 	[%rd29+28], %r107;
	add.s32 	%r175, %r175, 8;
$L__BB0_11:
	and.b32  	%r108, %r15, 7;
	setp.eq.s32 	%p9, %r108, 0;
	@%p9 bra 	$L__BB0_18;
	add.s32 	%r109, %r8, 7;
	and.b32  	%r18, %r109, 3;
	and.b32  	%r110, %r109, 7;
	add.s32 	%r111, %r110, -1;
	setp.lt.u32 	%p10, %r111, 3;
	@%p10 bra 	$L__BB0_14;
	mul.wide.u32 	%rd30, %r175, 4;
	add.s64 	%rd31, %rd23, %rd30;
	st.u32 	[%rd31], %r175;
	add.s32 	%r112, %r175, 1;
	st.u32 	[%rd31+4], %r112;
	add.s32 	%r113, %r175, 2;
	st.u32 	[%rd31+8], %r113;
	add.s32 	%r114, %r175, 3;
	st.u32 	[%rd31+12], %r114;
	add.s32 	%r175, %r175, 4;
$L__BB0_14:
	setp.eq.s32 	%p11, %r18, 0;
	@%p11 bra 	$L__BB0_18;
	mul.wide.u32 	%rd32, %r175, 4;
	add.s64 	%rd6, %rd23, %rd32;
	st.u32 	[%rd6], %r175;
	setp.eq.s32 	%p12, %r18, 1;
	@%p12 bra 	$L__BB0_18;
	add.s32 	%r115, %r175, 1;
	st.u32 	[%rd6+4], %r115;
	setp.eq.s32 	%p13, %r18, 2;
	@%p13 bra 	$L__BB0_18;
	add.s32 	%r116, %r175, 2;
	st.u32 	[%rd6+8], %r116;
$L__BB0_18:
	and.b32  	%r21, %r9, 3;
	and.b32  	%r22, %r9, -4;
	mov.b32 	%r178, 1;
	cvt.s64.s32 	%rd34, %r173;
$L__BB0_19:
	ld.param.u64 	%rd55, [_Z13searchPatternPciPS_iiPiS1_iiiii_param_0];
	add.s32 	%r119, %r8, -2;
	setp.lt.u32 	%p14, %r119, 3;
	st.u32 	[%rd23], %r178;
	add.s32 	%r180, %r178, -1;
	cvt.u64.u32 	%rd33, %r180;
	add.s64 	%rd35, %rd34, %rd33;
	cvta.to.global.u64 	%rd36, %rd55;
	add.s64 	%rd9, %rd36, %rd35;
	mov.b32 	%r188, 1;
	mov.u32 	%r179, %r178;
	@%p14 bra 	$L__BB0_34;
	mov.b32 	%r181, 1;
	mov.u32 	%r179, %r178;
$L__BB0_21:
	mul.wide.u32 	%rd37, %r181, 4;
	add.s64 	%rd10, %rd23, %rd37;
	ld.u32 	%r30, [%rd10];
	add.s32 	%r121, %r181, -1;
	cvt.u64.u32 	%rd38, %r121;
	setp.ge.s32 	%p15, %r30, %r179;
	add.s64 	%rd11, %rd4, %rd38;
	@%p15 bra 	$L__BB0_23;
	add.s32 	%r125, %r30, 1;
	ld.u8 	%rs3, [%rd11];
	ld.global.u8 	%rs4, [%rd9];
	setp.ne.s16 	%p17, %rs3, %rs4;
	selp.u32 	%r126, 1, 0, %p17;
	add.s32 	%r127, %r180, %r126;
	min.u32 	%r182, %r125, %r127;
	bra.uni 	$L__BB0_24;
$L__BB0_23:
	add.s32 	%r122, %r179, 1;
	ld.u8 	%rs1, [%rd11];
	ld.global.u8 	%rs2, [%rd9];
	setp.ne.s16 	%p16, %rs1, %rs2;
	selp.u32 	%r123, 1, 0, %p16;
	add.s32 	%r124, %r180, %r123;
	min.u32 	%r182, %r122, %r124;
$L__BB0_24:
	st.u32 	[%rd10], %r182;
	ld.u32 	%r34, [%rd10+4];
	setp.lt.s32 	%p18, %r34, %r182;
	@%p18 bra 	$L__BB0_26;
	add.s32 	%r128, %r182, 1;
	ld.u8 	%rs5, [%rd11+1];
	ld.global.u8 	%rs6, [%rd9];
	setp.ne.s16 	%p19, %rs5, %rs6;
	selp.u32 	%r129, 1, 0, %p19;
	add.s32 	%r130, %r30, %r129;
	min.u32 	%r183, %r128, %r130;
	bra.uni 	$L__BB0_27;
$L__BB0_26:
	add.s32 	%r131, %r34, 1;
	ld.u8 	%rs7, [%rd11+1];
	ld.global.u8 	%rs8, [%rd9];
	setp.ne.s16 	%p20, %rs7, %rs8;
	selp.u32 	%r132, 1, 0, %p20;
	add.s32 	%r133, %r30, %r132;
	min.u32 	%r183, %r131, %r133;
$L__BB0_27:
	st.u32 	[%rd10+4], %r183;
	ld.u32 	%r38, [%rd10+8];
	setp.lt.s32 	%p21, %r38, %r183;
	@%p21 bra 	$L__BB0_29;
	add.s32 	%r134, %r183, 1;
	ld.u8 	%rs9, [%rd11+2];
	ld.global.u8 	%rs10, [%rd9];
	setp.ne.s16 	%p22, %rs9, %rs10;
	selp.u32 	%r135, 1, 0, %p22;
	add.s32 	%r136, %r34, %r135;
	min.u32 	%r184, %r134, %r136;
	bra.uni 	$L__BB0_30;
$L__BB0_29:
	add.s32 	%r137, %r38, 1;
	ld.u8 	%rs11, [%rd11+2];
	ld.global.u8 	%rs12, [%rd9];
	setp.ne.s16 	%p23, %rs11, %rs12;
	selp.u32 	%r138, 1, 0, %p23;
	add.s32 	%r139, %r34, %r138;
	min.u32 	%r184, %r137, %r139;
$L__BB0_30:
	st.u32 	[%rd10+8], %r184;
	ld.u32 	%r180, [%rd10+12];
	setp.lt.s32 	%p24, %r180, %r184;
	@%p24 bra 	$L__BB0_32;
	add.s32 	%r140, %r184, 1;
	ld.u8 	%rs13, [%rd11+3];
	ld.global.u8 	%rs14, [%rd9];
	setp.ne.s16 	%p25, %rs13, %rs14;
	selp.u32 	%r141, 1, 0, %p25;
	add.s32 	%r142, %r38, %r141;
	min.u32 	%r179, %r140, %r142;
	bra.uni 	$L__BB0_33;
$L__BB0_32:
	add.s32 	%r143, %r180, 1;
	ld.u8 	%rs15, [%rd11+3];
	ld.global.u8 	%rs16, [%rd9];
	setp.ne.s16 	%p26, %rs15, %rs16;
	selp.u32 	%r144, 1, 0, %p26;
	add.s32 	%r145, %r38, %r144;
	min.u32 	%r179, %r143, %r145;
$L__BB0_33:
	st.u32 	[%rd10+12], %r179;
	add.s32 	%r188, %r181, 4;
	add.s32 	%r146, %r181, 3;
	setp.ne.s32 	%p27, %r146, %r22;
	mov.u32 	%r181, %r188;
	@%p27 bra 	$L__BB0_21;
$L__BB0_34:
	setp.eq.s32 	%p28, %r21, 0;
	@%p28 bra 	$L__BB0_47;
	mul.wide.u32 	%rd39, %r188, 4;
	add.s64 	%rd12, %rd23, %rd39;
	ld.u32 	%r50, [%rd12];
	setp.lt.s32 	%p29, %r50, %r179;
	@%p29 bra 	$L__BB0_37;
	add.s32 	%r147, %r188, -1;
	cvt.u64.u32 	%rd40, %r147;
	add.s32 	%r148, %r179, 1;
	add.s64 	%rd41, %rd4, %rd40;
	ld.u8 	%rs17, [%rd41];
	ld.global.u8 	%rs18, [%rd9];
	setp.ne.s16 	%p30, %rs17, %rs18;
	selp.u32 	%r149, 1, 0, %p30;
	add.s32 	%r150, %r180, %r149;
	min.u32 	%r189, %r148, %r150;
	bra.uni 	$L__BB0_38;
$L__BB0_37:
	add.s32 	%r151, %r188, -1;
	cvt.u64.u32 	%rd42, %r151;
	add.s32 	%r152, %r50, 1;
	add.s64 	%rd43, %rd4, %rd42;
	ld.u8 	%rs19, [%rd43];
	ld.global.u8 	%rs20, [%rd9];
	setp.ne.s16 	%p31, %rs19, %rs20;
	selp.u32 	%r153, 1, 0, %p31;
	add.s32 	%r154, %r180, %r153;
	min.u32 	%r189, %r152, %r154;
$L__BB0_38:
	setp.eq.s32 	%p32, %r21, 1;
	st.u32 	[%rd12], %r189;
	@%p32 bra 	$L__BB0_47;
	add.s32 	%r54, %r188, 1;
	mul.wide.u32 	%rd44, %r54, 4;
	add.s64 	%rd13, %rd23, %rd44;
	ld.u32 	%r55, [%rd13];
	setp.lt.s32 	%p33, %r55, %r189;
	@%p33 bra 	$L__BB0_41;
	cvt.u64.u32 	%rd45, %r188;
	add.s32 	%r155, %r189, 1;
	add.s64 	%rd46, %rd4, %rd45;
	ld.u8 	%rs21, [%rd46];
	ld.global.u8 	%rs22, [%rd9];
	setp.ne.s16 	%p34, %rs21, %rs22;
	selp.u32 	%r156, 1, 0, %p34;
	add.s32 	%r157, %r50, %r156;
	min.u32 	%r190, %r155, %r157;
	bra.uni 	$L__BB0_42;
$L__BB0_41:
	cvt.u64.u32 	%rd47, %r188;
	add.s32 	%r158, %r55, 1;
	add.s64 	%rd48, %rd4, %rd47;
	ld.u8 	%rs23, [%rd48];
	ld.global.u8 	%rs24, [%rd9];
	setp.ne.s16 	%p35, %rs23, %rs24;
	selp.u32 	%r159, 1, 0, %p35;
	add.s32 	%r160, %r50, %r159;
	min.u32 	%r190, %r158, %r160;
$L__BB0_42:
	setp.eq.s32 	%p36, %r21, 2;
	st.u32 	[%rd13], %r190;
	@%p36 bra 	$L__BB0_47;
	ld.u32 	%r59, [%rd12+8];
	setp.lt.s32 	%p37, %r59, %r190;
	@%p37 bra 	$L__BB0_45;
	cvt.u64.u32 	%rd49, %r54;
	add.s32 	%r161, %r190, 1;
	add.s64 	%rd50, %rd4, %rd49;
	ld.u8 	%rs25, [%rd50];
	ld.global.u8 	%rs26, [%rd9];
	setp.ne.s16 	%p38, %rs25, %rs26;
	selp.u32 	%r162, 1, 0, %p38;
	add.s32 	%r163, %r55, %r162;
	min.u32 	%r191, %r161, %r163;
	bra.uni 	$L__BB0_46;
$L__BB0_45:
	cvt.u64.u32 	%rd51, %r54;
	add.s32 	%r164, %r59, 1;
	add.s64 	%rd52, %rd4, %rd51;
	ld.u8 	%rs27, [%rd52];
	ld.global.u8 	%rs28, [%rd9];
	setp.ne.s16 	%p39, %rs27, %rs28;
	selp.u32 	%r165, 1, 0, %p39;
	add.s32 	%r166, %r55, %r165;
	min.u32 	%r191, %r164, %r166;
$L__BB0_46:
	st.u32 	[%rd12+8], %r191;
$L__BB0_47:
	add.s32 	%r178, %r178, 1;
	setp.ne.s32 	%p40, %r178, %r8;
	@%p40 bra 	$L__BB0_19;
$L__BB0_48:
	ld.param.u32 	%r171, [_Z13searchPatternPciPS_iiPiS1_iiiii_param_11];
	mul.wide.s32 	%rd53, %r11, 4;
	add.s64 	%rd54, %rd23, %rd53;
	ld.u32 	%r167, [%rd54];
	setp.gt.s32 	%p41, %r167, %r171;
	@%p41 bra 	$L__BB0_50;
	ld.global.u32 	%r168, [%rd3];
	add.s32 	%r169, %r168, 1;
	st.global.u32 	[%rd3], %r169;
$L__BB0_50:
	add.s32 	%r173, %r173, 1;
	setp.lt.s32 	%p42, %r173, %r4;
	add.s32 	%r172, %r172, -1;
	@%p42 bra 	$L__BB0_3;
$L__BB0_51:
	{ // callseq 1, 0
	.param .b64 param0;
	st.param.b64 	[param0], %rd23;
	call.uni 
	free, 
	(
	param0
	);
	} // callseq 1
$L__BB0_52:
	ret;

}


// ===== COMPILED SASS (sm_100) =====

	.target	sm_100

	.elftype	@"ET_EXEC"


//--------------------- .note.nv.tkinfo           --------------------------
	.section	.note.nv.tkinfo,"",@"SHT_NOTE"
	.sectionflags	@"SHF_NOTE_NV_TKINFO"
	.tkinfo
        /*0018*/ 	.word	0x00000002
        /*0030*/ 	.string	""
        /*0030*/ 	.string	"ptxas"
        /*0030*/ 	.string	"Cuda compilation tools, release 13.0, V13.0.88"
        /*0030*/ 	.string	"Build cuda_13.0.r13.0/compiler.36424714_0"
        /*0030*/ 	.string	"-arch sm_100 -m 64 "



//--------------------- .note.nv.cuinfo           --------------------------
	.section	.note.nv.cuinfo,"",@"SHT_NOTE"
	.sectionflags	@"SHF_NOTE_NV_CUINFO"
        /*0018*/ 	.short	0x0002
        /*001a*/ 	.short	0x0064
        /*001c*/ 	.short	0x0082
	.zero		2


//--------------------- .nv.info                  --------------------------
	.section	.nv.info,"",@"SHT_CUDA_INFO"
	.align	4


	//----- nvinfo : EIATTR_REGCOUNT
	.align		4
        /*0000*/ 	.byte	0x04, 0x2f
        /*0002*/ 	.short	(.L_1 - .L_0)
	.align		4
.L_0:
        /*0004*/ 	.word	index@(_Z13searchPatternPciPS_iiPiS1_iiiii)
        /*0008*/ 	.word	0x00000028


	//----- nvinfo : EIATTR_FRAME_SIZE
	.align		4
.L_1:
        /*000c*/ 	.byte	0x04, 0x11
        /*000e*/ 	.short	(.L_3 - .L_2)
	.align		4
.L_2:
        /*0010*/ 	.word	index@(_Z13searchPatternPciPS_iiPiS1_iiiii)
        /*0014*/ 	.word	0x00000000


	//----- nvinfo : EIATTR_MIN_STACK_SIZE
	.align		4
.L_3:
        /*0018*/ 	.byte	0x04, 0x12
        /*001a*/ 	.short	(.L_5 - .L_4)
	.align		4
.L_4:
        /*001c*/ 	.word	index@(_Z13searchPatternPciPS_iiPiS1_iiiii)
        /*0020*/ 	.word	0x00000000
.L_5:


//--------------------- .nv.compat                --------------------------
	.section	.nv.compat,"",@"SHT_CUDA_COMPAT_INFO"
	.align	4
        /*0000*/ 	.byte	0x02, 0x09, 0x00, 0x00, 0x02, 0x02, 0x01, 0x00, 0x02, 0x05, 0x05, 0x00, 0x03, 0x07, 0x01, 0x01
        /*0010*/ 	.byte	0x02, 0x03, 0x00, 0x00, 0x02, 0x06, 0x01, 0x00, 0x04, 0x0b, 0x08, 0x00, 0x09, 0x00, 0x00, 0x00
        /*0020*/ 	.byte	0x00, 0x00, 0x00, 0x00


//--------------------- .nv.info._Z13searchPatternPciPS_iiPiS1_iiiii --------------------------
	.section	.nv.info._Z13searchPatternPciPS_iiPiS1_iiiii,"",@"SHT_CUDA_INFO"
	.sectionflags	@""
	.align	4


	//----- nvinfo : EIATTR_CUDA_API_VERSION
	.align		4
        /*0000*/ 	.byte	0x04, 0x37
        /*0002*/ 	.short	(.L_7 - .L_6)
.L_6:
        /*0004*/ 	.word	0x00000082


	//----- nvinfo : EIATTR_KPARAM_INFO
	.align		4
.L_7:
        /*0008*/ 	.byte	0x04, 0x17
        /*000a*/ 	.short	(.L_9 - .L_8)
.L_8:
        /*000c*/ 	.word	0x00000000
        /*0010*/ 	.short	0x000b
        /*0012*/ 	.short	0x0040
        /*0014*/ 	.byte	0x00, 0xf0, 0x11, 0x00


	//----- nvinfo : EIATTR_KPARAM_INFO
	.align		4
.L_9:
        /*0018*/ 	.byte	0x04, 0x17
        /*001a*/ 	.short	(.L_11 - .L_10)
.L_10:
        /*001c*/ 	.word	0x00000000
        /*0020*/ 	.short	0x000a
        /*0022*/ 	.short	0x003c
        /*0024*/ 	.byte	0x00, 0xf0, 0x11, 0x00


	//----- nvinfo : EIATTR_KPARAM_INFO
	.align		4
.L_11:
        /*0028*/ 	.byte	0x04, 0x17
        /*002a*/ 	.short	(.L_13 - .L_12)
.L_12:
        /*002c*/ 	.word	0x00000000
        /*0030*/ 	.short	0x0009
        /*0032*/ 	.short	0x0038
        /*0034*/ 	.byte	0x00, 0xf0, 0x11, 0x00


	//----- nvinfo : EIATTR_KPARAM_INFO
	.align		4
.L_13:
        /*0038*/ 	.byte	0x04, 0x17
        /*003a*/ 	.short	(.L_15 - .L_14)
.L_14:
        /*003c*/ 	.word	0x00000000
        /*0040*/ 	.short	0x0008
        /*0042*/ 	.short	0x0034
        /*0044*/ 	.byte	0x00, 0xf0, 0x11, 0x00


	//----- nvinfo : EIATTR_KPARAM_INFO
	.align		4
.L_15:
        /*0048*/ 	.byte	0x04, 0x17
        /*004a*/ 	.short	(.L_17 - .L_16)
.L_16:
        /*004c*/ 	.word	0x00000000
        /*0050*/ 	.short	0x0007
        /*0052*/ 	.short	0x0030
        /*0054*/ 	.byte	0x00, 0xf0, 0x11, 0x00


	//----- nvinfo : EIATTR_KPARAM_INFO
	.align		4
.L_17:
        /*0058*/ 	.byte	0x04, 0x17
        /*005a*/ 	.short	(.L_19 - .L_18)
.L_18:
        /*005c*/ 	.word	0x00000000
        /*0060*/ 	.short	0x0006
        /*0062*/ 	.short	0x0028
        /*0064*/ 	.byte	0x00, 0xf5, 0x21, 0x00


	//----- nvinfo : EIATTR_KPARAM_INFO
	.align		4
.L_19:
        /*0068*/ 	.byte	0x04, 0x17
        /*006a*/ 	.short	(.L_21 - .L_20)
.L_20:
        /*006c*/ 	.word	0x00000000
        /*0070*/ 	.short	0x0005
        /*0072*/ 	.short	0x0020
        /*0074*/ 	.byte	0x00, 0xf5, 0x21, 0x00


	//----- nvinfo : EIATTR_KPARAM_INFO
	.align		4
.L_21:
        /*0078*/ 	.byte	0x04, 0x17
        /*007a*/ 	.short	(.L_23 - .L_22)
.L_22:
        /*007c*/ 	.word	0x00000000
        /*0080*/ 	.short	0x0004
        /*0082*/ 	.short	0x001c
        /*0084*/ 	.byte	0x00, 0xf0, 0x11, 0x00


	//----- nvinfo : EIATTR_KPARAM_INFO
	.align		4
.L_23:
        /*0088*/ 	.byte	0x04, 0x17
        /*008a*/ 	.short	(.L_25 - .L_24)
.L_24:
        /*008c*/ 	.word	0x00000000
        /*0090*/ 	.short	0x0003
        /*0092*/ 	.short	0x0018
        /*0094*/ 	.byte	0x00, 0xf0, 0x11, 0x00


	//----- nvinfo : EIATTR_KPARAM_INFO
	.align		4
.L_25:
        /*0098*/ 	.byte	0x04, 0x17
        /*009a*/ 	.short	(.L_27 - .L_26)
.L_26:
        /*009c*/ 	.word	0x00000000
        /*00a0*/ 	.short	0x0002
        /*00a2*/ 	.short	0x0010
        /*00a4*/ 	.byte	0x00, 0xf5, 0x21, 0x00


	//----- nvinfo : EIATTR_KPARAM_INFO
	.align		4
.L_27:
        /*00a8*/ 	.byte	0x04, 0x17
        /*00aa*/ 	.short	(.L_29 - .L_28)
.L_28:
        /*00ac*/ 	.word	0x00000000
        /*00b0*/ 	.short	0x0001
        /*00b2*/ 	.short	0x0008
        /*00b4*/ 	.byte	0x00, 0xf0, 0x11, 0x00


	//----- nvinfo : EIATTR_KPARAM_INFO
	.align		4
.L_29:
        /*00b8*/ 	.byte	0x04, 0x17
        /*00ba*/ 	.short	(.L_31 - .L_30)
.L_30:
        /*00bc*/ 	.word	0x00000000
        /*00c0*/ 	.short	0x0000
        /*00c2*/ 	.short	0x0000
        /*00c4*/ 	.byte	0x00, 0xf5, 0x21, 0x00


	//----- nvinfo : EIATTR_SPARSE_MMA_MASK
	.align		4
.L_31:
        /*00c8*/ 	.byte	0x03, 0x50
        /*00ca*/ 	.short	0x0000


	//----- nvinfo : EIATTR_MAXREG_COUNT
	.align		4
        /*00cc*/ 	.byte	0x03, 0x1b
        /*00ce*/ 	.short	0x00ff


	//----- nvinfo : EIATTR_EXTERNS
	.align		4
        /*00d0*/ 	.byte	0x04, 0x0f
        /*00d2*/ 	.short	(.L_33 - .L_32)


	//   ....[0]....
	.align		4
.L_32:
        /*00d4*/ 	.word	index@(malloc)


	//   ....[1]....
	.align		4
        /*00d8*/ 	.word	index@(free)


	//----- nvinfo : EIATTR_MERCURY_ISA_VERSION
	.align		4
.L_33:
        /*00dc*/ 	.byte	0x03, 0x5f
        /*00de*/ 	.short	0x0101


	//----- nvinfo : EIATTR_VRC_CTA_INIT_COUNT
	.align		4
        /*00e0*/ 	.byte	0x02, 0x4a
	.zero		1
	.zero		1


	//----- nvinfo : EIATTR_SYSCALL_OFFSETS
	.align		4
        /*00e4*/ 	.byte	0x04, 0x46
        /*00e6*/ 	.short	(.L_35 - .L_34)


	//   ....[0]....
.L_34:
        /*00e8*/ 	.word	0x00000140


	//   ....[1]....
        /*00ec*/ 	.word	0x00001430


	//----- nvinfo : EIATTR_EXIT_INSTR_OFFSETS
	.align		4
.L_35:
        /*00f0*/ 	.byte	0x04, 0x1c
        /*00f2*/ 	.short	(.L_37 - .L_36)


	//   ....[0]....
.L_36:
        /*00f4*/ 	.word	0x00000070


	//   ....[1]....
        /*00f8*/ 	.word	0x00001440


	//----- nvinfo : EIATTR_CRS_STACK_SIZE
	.align		4
.L_37:
        /*00fc*/ 	.byte	0x04, 0x1e
        /*00fe*/ 	.short	(.L_39 - .L_38)
.L_38:
        /*0100*/ 	.word	0x00000000


	//----- nvinfo : EIATTR_CBANK_PARAM_SIZE
	.align		4
.L_39:
        /*0104*/ 	.byte	0x03, 0x19
        /*0106*/ 	.short	0x0044


	//----- nvinfo : EIATTR_PARAM_CBANK
	.align		4
        /*0108*/ 	.byte	0x04, 0x0a
        /*010a*/ 	.short	(.L_41 - .L_40)
	.align		4
.L_40:
        /*010c*/ 	.word	index@(.nv.constant0._Z13searchPatternPciPS_iiPiS1_iiiii)
        /*0110*/ 	.short	0x0380
        /*0112*/ 	.short	0x0044


	//----- nvinfo : EIATTR_SW_WAR
	.align		4
.L_41:
        /*0114*/ 	.byte	0x04, 0x36
        /*0116*/ 	.short	(.L_43 - .L_42)
.L_42:
        /*0118*/ 	.word	0x00000008
.L_43:


//--------------------- .nv.callgraph             --------------------------
	.section	.nv.callgraph,"",@"SHT_CUDA_CALLGRAPH"
	.align	4
	.sectionentsize	8
	.align		4
        /*0000*/ 	.word	0x00000000
	.align		4
        /*0004*/ 	.word	0xffffffff
	.align		4
        /*0008*/ 	.word	index@(_Z13searchPatternPciPS_iiPiS1_iiiii)
	.align		4
        /*000c*/ 	.word	index@(free)
	.align		4
        /*0010*/ 	.word	index@(_Z13searchPatternPciPS_iiPiS1_iiiii)
	.align		4
        /*0014*/ 	.word	index@(malloc)
	.align		4
        /*0018*/ 	.word	0x00000000
	.align		4
        /*001c*/ 	.word	0xfffffffe
	.align		4
        /*0020*/ 	.word	0x00000000
	.align		4
        /*0024*/ 	.word	0xfffffffd
	.align		4
        /*0028*/ 	.word	0x00000000
	.align		4
        /*002c*/ 	.word	0xfffffffc


//--------------------- .nv.constant4             --------------------------
	.section	.nv.constant4,"a",@progbits
	.align	8
	.align		8
.nv.constant4:
        /*0000*/ 	.dword	malloc
	.align		8
        /*0008*/ 	.dword	free


//--------------------- .text._Z13searchPatternPciPS_iiPiS1_iiiii --------------------------
	.section	.text._Z13searchPatternPciPS_iiPiS1_iiiii,"ax",@progbits
	.align	128
        .global         _Z13searchPatternPciPS_iiPiS1_iiiii
        .type           _Z13searchPatternPciPS_iiPiS1_iiiii,@function
        .size           _Z13searchPatternPciPS_iiPiS1_iiiii,(.L_x_26 - _Z13searchPatternPciPS_iiPiS1_iiiii)
        .other          _Z13searchPatternPciPS_iiPiS1_iiiii,@"STO_CUDA_ENTRY STV_DEFAULT"
_Z13searchPatternPciPS_iiPiS1_iiiii:
.text._Z13searchPatternPciPS_iiPiS1_iiiii:
[----:B------:R-:W0:Y:S01]  /*0000*/  LDC R1, c[0x0][0x37c] ;  /* 0x0000df00ff017b82 */ /* 0x000e220000000800 */
[----:B------:R-:W1:Y:S07]  /*0010*/  S2R R3, SR_TID.X ;  /* 0x0000000000037919 */ /* 0x000e6e0000002100 */
[----:B------:R-:W1:Y:S01]  /*0020*/  S2UR UR4, SR_CTAID.X ;  /* 0x00000000000479c3 */ /* 0x000e620000002500 */
[----:B------:R-:W2:Y:S07]  /*0030*/  LDCU UR5, c[0x0][0x39c] ;  /* 0x00007380ff0577ac */ /* 0x000eae0008000800 */
[----:B------:R-:W1:Y:S02]  /*0040*/  LDC R16, c[0x0][0x360] ;  /* 0x0000d800ff107b82 */ /* 0x000e640000000800 */
[----:B-1----:R-:W-:-:S05]  /*0050*/  IMAD R16, R16, UR4, R3 ;  /* 0x0000000410107c24 */ /* 0x002fca000f8e0203 */
[----:B--2---:R-:W-:-:S13]  /*0060*/  ISETP.GE.AND P0, PT, R16, UR5, PT ;  /* 0x0000000510007c0c */ /* 0x004fda000bf06270 */
[----:B0-----:R-:W-:Y:S05]  /*0070*/  @P0 EXIT ;  /* 0x000000000000094d */ /* 0x001fea0003800000 */
[----:B------:R-:W0:Y:S01]  /*0080*/  LDC.64 R2, c[0x0][0x3a0] ;  /* 0x0000e800ff027b82 */ /* 0x000e220000000a00 */
[----:B------:R-:W1:Y:S01]  /*0090*/  LDCU.64 UR36, c[0x0][0x358] ;  /* 0x00006b00ff2477ac */ /* 0x000e620008000a00 */
[----:B0-----:R-:W-:-:S06]  /*00a0*/  IMAD.WIDE R2, R16, 0x4, R2 ;  /* 0x0000000410027825 */ /* 0x001fcc00078e0202 */
[----:B-1----:R-:W2:Y:S01]  /*00b0*/  LDG.E R2, desc[UR36][R2.64] ;  /* 0x0000002402027981 */ /* 0x002ea2000c1e1900 */
[----:B------:R-:W-:Y:S01]  /*00c0*/  MOV R0, 0x0 ;  /* 0x0000000000007802 */ /* 0x000fe20000000f00 */
[----:B------:R-:W0:Y:S01]  /*00d0*/  LDCU UR4, c[0x0][0x3bc] ;  /* 0x00007780ff0477ac */ /* 0x000e220008000800 */
[----:B------:R-:W-:Y:S02]  /*00e0*/  IMAD.MOV.U32 R4, RZ, RZ, 0x4 ;  /* 0x00000004ff047424 */ /* 0x000fe400078e00ff */
[----:B------:R1:W3:Y:S01]  /*00f0*/  LDC.64 R6, c[0x4][R0] ;  /* 0x0100000000067b82 */ /* 0x0002e20000000a00 */
[----:B------:R-:W-:Y:S02]  /*0100*/  IMAD.MOV.U32 R5, RZ, RZ, 0x0 ;  /* 0x00000000ff057424 */ /* 0x000fe400078e00ff */
[----:B0-----:R-:W-:Y:S02]  /*0110*/  IMAD.U32 R17, RZ, RZ, UR4 ;  /* 0x00000004ff117e24 */ /* 0x001fe4000f8e00ff */
[----:B-123--:R-:W-:-:S07]  /*0120*/  IMAD.WIDE R4, R2, 0x4, R4 ;  /* 0x0000000402047825 */ /* 0x00efce00078e0204 */
[----:B------:R-:W-:-:S07]  /*0130*/  LEPC R20, `(.L_x_0) ;  /* 0x000000001014794e */ /* 0x000fce0000000000 */
[----:B------:R-:W-:Y:S05]  /*0140*/  CALL.ABS.NOINC R6 ;  /* 0x0000000006007343 */ /* 0x000fea0003c00000 */
.L_x_0:
[----:B------:R-:W0:Y:S01]  /*0150*/  LDC.64 R10, c[0x0][0x3b8] ;  /* 0x0000ee00ff0a7b82 */ /* 0x000e220000000a00 */
[----:B------:R-:W1:Y:S01]  /*0160*/  LDCU UR4, c[0x0][0x3c0] ;  /* 0x00007800ff0477ac */ /* 0x000e620008000800 */
[----:B------:R-:W-:Y:S01]  /*0170*/  VIADD R3, R2, 0xffffffff ;  /* 0xffffffff02037836 */ /* 0x000fe20000000000 */
[----:B------:R-:W-:Y:S05]  /*0180*/  BSSY.RECONVERGENT B1, `(.L_x_1) ;  /* 0x0000127000017945 */ /* 0x000fea0003800200 */
[----:B------:R-:W2:Y:S01]  /*0190*/  LDC.64 R6, c[0x0][0x3b0] ;  /* 0x0000ec00ff067b82 */ /* 0x000ea20000000a00 */
[----:B0-----:R-:W-:-:S05]  /*01a0*/  VIADD R0, R10, 0xffffffff ;  /* 0xffffffff0a007836 */ /* 0x001fca0000000000 */
[----:B--2---:R-:W-:-:S04]  /*01b0*/  ISETP.NE.AND P0, PT, R0, R7, PT ;  /* 0x000000070000720c */ /* 0x004fc80003f05270 */
[----:B------:R-:W-:-:S04]  /*01c0*/  SEL R3, R3, RZ, P0 ;  /* 0x000000ff03037207 */ /* 0x000fc80000000000 */
[----:B------:R-:W-:-:S05]  /*01d0*/  IADD3 R0, PT, PT, R3, R6, RZ ;  /* 0x0000000603007210 */ /* 0x000fca0007ffe0ff */
[----:B-1----:R-:W-:-:S05]  /*01e0*/  VIADD R14, R0, -UR4 ;  /* 0x80000004000e7c36 */ /* 0x002fca0008000000 */
[----:B------:R-:W-:-:S13]  /*01f0*/  ISETP.GT.AND P0, PT, R14, R11, PT ;  /* 0x0000000b0e00720c */ /* 0x000fda0003f04270 */
[----:B------:R-:W-:Y:S05]  /*0200*/  @!P0 BRA `(.L_x_2) ;  /* 0x0000001000788947 */ /* 0x000fea0003800000 */
[----:B------:R-:W0:Y:S01]  /*0210*/  LDC.64 R6, c[0x0][0x390] ;  /* 0x0000e400ff067b82 */ /* 0x000e220000000a00 */
[----:B------:R-:W-:-:S07]  /*0220*/  IMAD.IADD R3, R0, 0x1, -R11 ;  /* 0x0000000100037824 */ /* 0x000fce00078e0a0b */
[----:B------:R-:W1:Y:S01]  /*0230*/  LDC.64 R8, c[0x0][0x3a8] ;  /* 0x0000ea00ff087b82 */ /* 0x000e620000000a00 */
[----:B0-----:R-:W-:-:S04]  /*0240*/  IMAD.WIDE R6, R16, 0x8, R6 ;  /* 0x0000000810067825 */ /* 0x001fc800078e0206 */
[----:B-1----:R-:W-:-:S07]  /*0250*/  IMAD.WIDE R8, R16, 0x4, R8 ;  /* 0x0000000410087825 */ /* 0x002fce00078e0208 */
.L_x_23:
[----:B------:R-:W-:Y:S01]  /*0260*/  VIADDMNMX R10, R0, -R17, R2, PT ;  /* 0x80000011000a7246 */ /* 0x000fe20003800102 */
[----:B------:R-:W-:Y:S01]  /*0270*/  BSSY.RECONVERGENT B0, `(.L_x_3) ;  /* 0x0000108000007945 */ /* 0x000fe20003800200 */
[----:B------:R-:W-:Y:S02]  /*0280*/  VIMNMX R15, PT, PT, R2, R3, PT ;  /* 0x00000003020f7248 */ /* 0x000fe40003fe0100 */
[----:B------:R-:W-:Y:S01]  /*0290*/  ISETP.NE.AND P0, PT, R10, RZ, PT ;  /* 0x000000ff0a00720c */ /* 0x000fe20003f05270 */
[----:B------:R-:W-:-:S05]  /*02a0*/  IMAD.MOV.U32 R10, RZ, RZ, 0x1 ;  /* 0x00000001ff0a7424 */ /* 0x000fca00078e00ff */
[----:B------:R-:W-:-:S07]  /*02b0*/  VIADDMNMX.U32 R15, R15, R10, 0x2, !PT ;  /* 0x000000020f0f7446 */ /* 0x000fce000780000a */
[----:B01----:R-:W-:Y:S05]  /*02c0*/  @!P0 BRA `(.L_x_4) ;  /* 0x0000001000088947 */ /* 0x003fea0003800000 */
[----:B------:R0:W5:Y:S01]  /*02d0*/  LDG.E.64 R10, desc[UR36][R6.64] ;  /* 0x00000024060a7981 */ /* 0x000162000c1e1b00 */
[C---:B------:R-:W-:Y:S01]  /*02e0*/  VIADD R12, R15.reuse, 0xfffffffe ;  /* 0xfffffffe0f0c7836 */ /* 0x040fe20000000000 */
[----:B------:R-:W-:Y:S01]  /*02f0*/  BSSY.RECONVERGENT B2, `(.L_x_5) ;  /* 0x0000032000027945 */ /* 0x000fe20003800200 */
[----:B------:R-:W-:Y:S02]  /*0300*/  HFMA2 R19, -RZ, RZ, 0, 5.9604644775390625e-08 ;  /* 0x00000001ff137431 */ /* 0x000fe400000001ff */
[----:B------:R-:W-:Y:S01]  /*0310*/  VIADD R22, R15, 0xffffffff ;  /* 0xffffffff0f167836 */ /* 0x000fe20000000000 */
[----:B------:R-:W-:-:S13]  /*0320*/  ISETP.GE.U32.AND P0, PT, R12, 0xf, PT ;  /* 0x0000000f0c00780c */ /* 0x000fda0003f06070 */
[----:B0-----:R-:W-:Y:S05]  /*0330*/  @!P0 BRA `(.L_x_6) ;  /* 0x0000000000b48947 */ /* 0x001fea0003800000 */
[----:B------:R-:W-:Y:S01]  /*0340*/  IADD3 R16, P0, PT, R4, 0x20, RZ ;  /* 0x0000002004107810 */ /* 0x000fe20007f1e0ff */
[----:B------:R-:W-:Y:S01]  /*0350*/  BSSY.RECONVERGENT B3, `(.L_x_7) ;  /* 0x000002a000037945 */ /* 0x000fe20003800200 */
[----:B------:R-:W-:Y:S01]  /*0360*/  LOP3.LUT R18, R22, 0xfffffff0, RZ, 0xc0, !PT ;  /* 0xfffffff016127812 */ /* 0x000fe200078ec0ff */
[----:B------:R-:W-:Y:S02]  /*0370*/  IMAD.MOV.U32 R19, RZ, RZ, RZ ;  /* 0x000000ffff137224 */ /* 0x000fe400078e00ff */
[----:B------:R-:W-:-:S08]  /*0380*/  IMAD.X R31, RZ, RZ, R5, P0 ;  /* 0x000000ffff1f7224 */ /* 0x000fd000000e0605 */
.L_x_8:
[C---:B------:R-:W-:Y:S01]  /*0390*/  VIADD R21, R19.reuse, 0x1 ;  /* 0x0000000113157836 */ /* 0x040fe20000000000 */
[C---:B------:R-:W-:Y:S01]  /*03a0*/  IADD3 R23, PT, PT, R19.reuse, 0x2, RZ ;  /* 0x0000000213177810 */ /* 0x040fe20007ffe0ff */
[----:B------:R-:W-:Y:S01]  /*03b0*/  IMAD.MOV.U32 R12, RZ, RZ, R16 ;  /* 0x000000ffff0c7224 */ /* 0x000fe200078e0010 */
[C---:B------:R-:W-:Y:S01]  /*03c0*/  IADD3 R35, PT, PT, R19.reuse, 0x8, RZ ;  /* 0x0000000813237810 */ /* 0x040fe20007ffe0ff */
[----:B------:R-:W-:Y:S02]  /*03d0*/  IMAD.MOV.U32 R13, RZ, RZ, R31 ;  /* 0x000000ffff0d7224 */ /* 0x000fe400078e001f */
[C---:B------:R-:W-:Y:S02]  /*03e0*/  VIADD R25, R19.reuse, 0x3 ;  /* 0x0000000313197836 */ /* 0x040fe40000000000 */
[C---:B------:R-:W-:Y:S01]  /*03f0*/  VIADD R27, R19.reuse, 0x4 ;  /* 0x00000004131b7836 */ /* 0x040fe20000000000 */
[----:B------:R0:W-:Y:S01]  /*0400*/  ST.E desc[UR36][R12.64+-0x1c], R21 ;  /* 0xffffe4150c007985 */ /* 0x0001e2000c101924 */
[----:B------:R-:W-:-:S02]  /*0410*/  VIADD R29, R19, 0x5 ;  /* 0x00000005131d7836 */ /* 0x000fc40000000000 */
[C---:B------:R-:W-:Y:S01]  /*0420*/  VIADD R31, R19.reuse, 0x6 ;  /* 0x00000006131f7836 */ /* 0x040fe20000000000 */
[----:B------:R1:W-:Y:S01]  /*0430*/  ST.E desc[UR36][R12.64+-0x18], R23 ;  /* 0xffffe8170c007985 */ /* 0x0003e2000c101924 */
[C---:B------:R-:W-:Y:S02]  /*0440*/  VIADD R33, R19.reuse, 0x7 ;  /* 0x0000000713217836 */ /* 0x040fe40000000000 */
[C---:B------:R-:W-:Y:S01]  /*0450*/  VIADD R37, R19.reuse, 0xa ;  /* 0x0000000a13257836 */ /* 0x040fe20000000000 */
[----:B------:R2:W-:Y:S01]  /*0460*/  ST.E desc[UR36][R12.64+-0x14], R25 ;  /* 0xffffec190c007985 */ /* 0x0005e2000c101924 */
[----:B------:R-:W-:-:S03]  /*0470*/  VIADD R16, R19, 0xb ;  /* 0x0000000b13107836 */ /* 0x000fc60000000000 */
[----:B------:R3:W-:Y:S01]  /*0480*/  ST.E desc[UR36][R12.64+-0x10], R27 ;  /* 0xfffff01b0c007985 */ /* 0x0007e2000c101924 */
[----:B0-----:R-:W-:-:S03]  /*0490*/  VIADD R21, R19, 0x9 ;  /* 0x0000000913157836 */ /* 0x001fc60000000000 */
[----:B------:R0:W-:Y:S01]  /*04a0*/  ST.E desc[UR36][R12.64+-0xc], R29 ;  /* 0xfffff41d0c007985 */ /* 0x0001e2000c101924 */
[C---:B-1----:R-:W-:Y:S02]  /*04b0*/  VIADD R23, R19.reuse, 0xc ;  /* 0x0000000c13177836 */ /* 0x042fe40000000000 */
[C---:B--2---:R-:W-:Y:S01]  /*04c0*/  VIADD R25, R19.reuse, 0xd ;  /* 0x0000000d13197836 */ /* 0x044fe20000000000 */
[----:B------:R-:W-:Y:S01]  /*04d0*/  ST.E desc[UR36][R12.64+-0x4], R33 ;  /* 0xfffffc210c007985 */ /* 0x000fe2000c101924 */
[----:B---3--:R-:W-:-:S03]  /*04e0*/  IADD3 R27, PT, PT, R19, 0xe, RZ ;  /* 0x0000000e131b7810 */ /* 0x008fc60007ffe0ff */
[----:B------:R-:W-:Y:S01]  /*04f0*/  ST.E desc[UR36][R12.64], R35 ;  /* 0x000000230c007985 */ /* 0x000fe2000c101924 */
[----:B0-----:R-:W-:-:S03]  /*0500*/  VIADD R29, R19, 0xf ;  /* 0x0000000f131d7836 */ /* 0x001fc60000000000 */
[----:B------:R-:W-:Y:S01]  /*0510*/  ST.E desc[UR36][R12.64+0x4], R21 ;  /* 0x000004150c007985 */ /* 0x000fe2000c101924 */
[----:B------:R-:W-:-:S03]  /*0520*/  VIADD R19, R19, 0x10 ;  /* 0x0000001013137836 */ /* 0x000fc60000000000 */
[----:B------:R-:W-:Y:S02]  /*0530*/  ST.E desc[UR36][R12.64+0x8], R37 ;  /* 0x000008250c007985 */ /* 0x000fe4000c101924 */
[----:B------:R-:W-:Y:S02]  /*0540*/  ISETP.NE.AND P0, PT, R19, R18, PT ;  /* 0x000000121300720c */ /* 0x000fe40003f05270 */
[----:B------:R-:W-:Y:S04]  /*0550*/  ST.E desc[UR36][R12.64+0x10], R23 ;  /* 0x000010170c007985 */ /* 0x000fe8000c101924 */
[----:B------:R-:W-:Y:S04]  /*0560*/  ST.E desc[UR36][R12.64+0x14], R25 ;  /* 0x000014190c007985 */ /* 0x000fe8000c101924 */
[----:B------:R-:W-:Y:S04]  /*0570*/  ST.E desc[UR36][R12.64+0x18], R27 ;  /* 0x0000181b0c007985 */ /* 0x000fe8000c101924 */
[----:B------:R-:W-:Y:S04]  /*0580*/  ST.E desc[UR36][R12.64+0x1c], R29 ;  /* 0x00001c1d0c007985 */ /* 0x000fe8000c101924 */
[----:B------:R-:W-:Y:S04]  /*0590*/  ST.E desc[UR36][R12.64+0x20], R19 ;  /* 0x000020130c007985 */ /* 0x000fe8000c101924 */
[----:B------:R0:W-:Y:S04]  /*05a0*/  ST.E desc[UR36][R12.64+0xc], R16 ;  /* 0x00000c100c007985 */ /* 0x0001e8000c101924 */
[----:B------:R1:W-:Y:S01]  /*05b0*/  ST.E desc[UR36][R12.64+-0x8], R31 ;  /* 0xfffff81f0c007985 */ /* 0x0003e2000c101924 */
[----:B0-----:R-:W-:-:S05]  /*05c0*/  IADD3 R16, P1, PT, R12, 0x40, RZ ;  /* 0x000000400c107810 */ /* 0x001fca0007f3e0ff */
[----:B-1----:R-:W-:Y:S01]  /*05d0*/  IMAD.X R31, RZ, RZ, R13, P1 ;  /* 0x000000ffff1f7224 */ /* 0x002fe200008e060d */
[----:B------:R-:W-:Y:S07]  /*05e0*/  @P0 BRA `(.L_x_8) ;  /* 0xfffffffc00680947 */ /* 0x000fee000383ffff */
[----:B------:R-:W-:Y:S05]  /*05f0*/  BSYNC.RECONVERGENT B3 ;  /* 0x0000000000037941 */ /* 0x000fea0003800200 */
.L_x_7:
[----:B------:R-:W-:-:S07]  /*0600*/  VIADD R19, R19, 0x1 ;  /* 0x0000000113137836 */ /* 0x000fce0000000000 */
.L_x_6:
[----:B------:R-:W-:Y:S05]  /*0610*/  BSYNC.RECONVERGENT B2 ;  /* 0x0000000000027941 */ /* 0x000fea0003800200 */
.L_x_5:
[----:B------:R-:W-:Y:S01]  /*0620*/  LOP3.LUT P0, RZ, R22, 0xf, RZ, 0xc0, !PT ;  /* 0x0000000f16ff7812 */ /* 0x000fe2000780c0ff */
[----:B------:R-:W-:-:S12]  /*0630*/  BSSY.RECONVERGENT B2, `(.L_x_9) ;  /* 0x0000038000027945 */ /* 0x000fd80003800200 */
[----:B------:R-:W-:Y:S05]  /*0640*/  @!P0 BRA `(.L_x_10) ;  /* 0x0000000000d88947 */ /* 0x000fea0003800000 */
[----:B------:R-:W-:Y:S01]  /*0650*/  VIADD R13, R15, 0xf ;  /* 0x0000000f0f0d7836 */ /* 0x000fe20000000000 */
[----:B------:R-:W-:Y:S04]  /*0660*/  BSSY.RECONVERGENT B3, `(.L_x_11) ;  /* 0x0000017000037945 */ /* 0x000fe80003800200 */
[C---:B------:R-:W-:Y:S02]  /*0670*/  LOP3.LUT R12, R13.reuse, 0xf, RZ, 0xc0, !PT ;  /* 0x0000000f0d0c7812 */ /* 0x040fe400078ec0ff */
[----:B------:R-:W-:Y:S02]  /*0680*/  LOP3.LUT P1, RZ, R13, 0x7, RZ, 0xc0, !PT ;  /* 0x000000070dff7812 */ /* 0x000fe4000782c0ff */
[----:B------:R-:W-:-:S04]  /*0690*/  IADD3 R12, PT, PT, R12, -0x1, RZ ;  /* 0xffffffff0c0c7810 */ /* 0x000fc80007ffe0ff */
[----:B------:R-:W-:-:S13]  /*06a0*/  ISETP.GE.U32.AND P0, PT, R12, 0x7, PT ;  /* 0x000000070c00780c */ /* 0x000fda0003f06070 */
[----:B------:R-:W-:Y:S05]  /*06b0*/  @!P0 BRA `(.L_x_12) ;  /* 0x0000000000448947 */ /* 0x000fea0003800000 */
[C---:B------:R-:W-:Y:S01]  /*06c0*/  VIADD R21, R19.reuse, 0x1 ;  /* 0x0000000113157836 */ /* 0x040fe20000000000 */
[C---:B------:R-:W-:Y:S01]  /*06d0*/  IADD3 R31, PT, PT, R19.reuse, 0x6, RZ ;  /* 0x00000006131f7810 */ /* 0x040fe20007ffe0ff */
[----:B------:R-:W-:-:S04]  /*06e0*/  IMAD.WIDE.U32 R12, R19, 0x4, R4 ;  /* 0x00000004130c7825 */ /* 0x000fc800078e0004 */
[C---:B------:R-:W-:Y:S01]  /*06f0*/  VIADD R23, R19.reuse, 0x2 ;  /* 0x0000000213177836 */ /* 0x040fe20000000000 */
[----:B------:R-:W-:Y:S01]  /*0700*/  ST.E desc[UR36][R12.64+0x4], R21 ;  /* 0x000004150c007985 */ /* 0x000fe2000c101924 */
[C---:B------:R-:W-:Y:S02]  /*0710*/  VIADD R25, R19.reuse, 0x3 ;  /* 0x0000000313197836 */ /* 0x040fe40000000000 */
[C---:B------:R-:W-:Y:S01]  /*0720*/  VIADD R27, R19.reuse, 0x4 ;  /* 0x00000004131b7836 */ /* 0x040fe20000000000 */
[----:B------:R-:W-:Y:S01]  /*0730*/  ST.E desc[UR36][R12.64+0x8], R23 ;  /* 0x000008170c007985 */ /* 0x000fe2000c101924 */
[C---:B------:R-:W-:Y:S02]  /*0740*/  VIADD R29, R19.reuse, 0x5 ;  /* 0x00000005131d7836 */ /* 0x040fe40000000000 */
[C---:B------:R-:W-:Y:S01]  /*0750*/  VIADD R33, R19.reuse, 0x7 ;  /* 0x0000000713217836 */ /* 0x040fe20000000000 */
[----:B------:R-:W-:Y:S04]  /*0760*/  ST.E desc[UR36][R12.64+0xc], R25 ;  /* 0x00000c190c007985 */ /* 0x000fe8000c101924 */
[----:B------:R-:W-:Y:S04]  /*0770*/  ST.E desc[UR36][R12.64+0x10], R27 ;  /* 0x0000101b0c007985 */ /* 0x000fe8000c101924 */
[----:B------:R-:W-:Y:S04]  /*0780*/  ST.E desc[UR36][R12.64+0x14], R29 ;  /* 0x0000141d0c007985 */ /* 0x000fe8000c101924 */
[----:B------:R-:W-:Y:S04]  /*0790*/  ST.E desc[UR36][R12.64+0x18], R31 ;  /* 0x0000181f0c007985 */ /* 0x000fe8000c101924 */
[----:B------:R-:W-:Y:S04]  /*07a0*/  ST.E desc[UR36][R12.64+0x1c], R33 ;  /* 0x00001c210c007985 */ /* 0x000fe8000c101924 */
[----:B------:R0:W-:Y:S02]  /*07b0*/  ST.E desc[UR36][R12.64], R19 ;  /* 0x000000130c007985 */ /* 0x0001e4000c101924 */
[----:B0-----:R-:W-:-:S07]  /*07c0*/  VIADD R19, R19, 0x8 ;  /* 0x0000000813137836 */ /* 0x001fce0000000000 */
.L_x_12:
[----:B------:R-:W-:Y:S05]  /*07d0*/  BSYNC.RECONVERGENT B3 ;  /* 0x0000000000037941 */ /* 0x000fea0003800200 */
.L_x_11:
[----:B------:R-:W-:Y:S05]  /*07e0*/  @!P1 BRA `(.L_x_10) ;  /* 0x0000000000709947 */ /* 0x000fea0003800000 */
[----:B------:R-:W-:Y:S01]  /*07f0*/  VIADD R12, R15, 0x7 ;  /* 0x000000070f0c7836 */ /* 0x000fe20000000000 */
[----:B------:R-:W-:Y:S04]  /*0800*/  BSSY.RECONVERGENT B3, `(.L_x_13) ;  /* 0x0000010000037945 */ /* 0x000fe80003800200 */
[C---:B------:R-:W-:Y:S02]  /*0810*/  LOP3.LUT R13, R12.reuse, 0x7, RZ, 0xc0, !PT ;  /* 0x000000070c0d7812 */ /* 0x040fe400078ec0ff */
[----:B------:R-:W-:-:S03]  /*0820*/  LOP3.LUT R16, R12, 0x3, RZ, 0xc0, !PT ;  /* 0x000000030c107812 */ /* 0x000fc600078ec0ff */
[----:B------:R-:W-:Y:S01]  /*0830*/  VIADD R13, R13, 0xffffffff ;  /* 0xffffffff0d0d7836 */ /* 0x000fe20000000000 */
[----:B------:R-:W-:-:S04]  /*0840*/  ISETP.NE.AND P1, PT, R16, RZ, PT ;  /* 0x000000ff1000720c */ /* 0x000fc80003f25270 */
[----:B------:R-:W-:-:S13]  /*0850*/  ISETP.GE.U32.AND P0, PT, R13, 0x3, PT ;  /* 0x000000030d00780c */ /* 0x000fda0003f06070 */
[----:B------:R-:W-:Y:S05]  /*0860*/  @!P0 BRA `(.L_x_14) ;  /* 0x0000000000248947 */ /* 0x000fea0003800000 */
[C---:B------:R-:W-:Y:S01]  /*0870*/  VIADD R21, R19.reuse, 0x1 ;  /* 0x0000000113157836 */ /* 0x040fe20000000000 */
[C---:B------:R-:W-:Y:S01]  /*0880*/  IADD3 R23, PT, PT, R19.reuse, 0x2, RZ ;  /* 0x0000000213177810 */ /* 0x040fe20007ffe0ff */
[----:B------:R-:W-:-:S04]  /*0890*/  IMAD.WIDE.U32 R12, R19, 0x4, R4 ;  /* 0x00000004130c7825 */ /* 0x000fc800078e0004 */
[C---:B------:R-:W-:Y:S01]  /*08a0*/  VIADD R25, R19.reuse, 0x3 ;  /* 0x0000000313197836 */ /* 0x040fe20000000000 */
[----:B------:R-:W-:Y:S04]  /*08b0*/  ST.E desc[UR36][R12.64+0x4], R21 ;  /* 0x000004150c007985 */ /* 0x000fe8000c101924 */
[----:B------:R-:W-:Y:S04]  /*08c0*/  ST.E desc[UR36][R12.64+0x8], R23 ;  /* 0x000008170c007985 */ /* 0x000fe8000c101924 */
[----:B------:R-:W-:Y:S04]  /*08d0*/  ST.E desc[UR36][R12.64+0xc], R25 ;  /* 0x00000c190c007985 */ /* 0x000fe8000c101924 */
[----:B------:R0:W-:Y:S02]  /*08e0*/  ST.E desc[UR36][R12.64], R19 ;  /* 0x000000130c007985 */ /* 0x0001e4000c101924 */
[----:B0-----:R-:W-:-:S07]  /*08f0*/  VIADD R19, R19, 0x4 ;  /* 0x0000000413137836 */ /* 0x001fce0000000000 */
.L_x_14:
[----:B------:R-:W-:Y:S05]  /*0900*/  BSYNC.RECONVERGENT B3 ;  /* 0x0000000000037941 */ /* 0x000fea0003800200 */
.L_x_13:
[----:B------:R-:W-:Y:S05]  /*0910*/  @!P1 BRA `(.L_x_10) ;  /* 0x0000000000249947 */ /* 0x000fea0003800000 */
[----:B------:R-:W-:Y:S01]  /*0920*/  IMAD.WIDE.U32 R12, R19, 0x4, R4 ;  /* 0x00000004130c7825 */ /* 0x000fe200078e0004 */
[----:B------:R-:W-:-:S04]  /*0930*/  ISETP.NE.AND P0, PT, R16, 0x1, PT ;  /* 0x000000011000780c */ /* 0x000fc80003f05270 */
[----:B------:R0:W-:Y:S09]  /*0940*/  ST.E desc[UR36][R12.64], R19 ;  /* 0x000000130c007985 */ /* 0x0001f2000c101924 */
[----:B------:R-:W-:Y:S05]  /*0950*/  @!P0 BRA `(.L_x_10) ;  /* 0x0000000000148947 */ /* 0x000fea0003800000 */
[----:B------:R-:W-:Y:S01]  /*0960*/  ISETP.NE.AND P0, PT, R16, 0x2, PT ;  /* 0x000000021000780c */ /* 0x000fe20003f05270 */
[----:B------:R-:W-:-:S05]  /*0970*/  VIADD R21, R19, 0x1 ;  /* 0x0000000113157836 */ /* 0x000fca0000000000 */
[----:B------:R1:W-:Y:S07]  /*0980*/  ST.E desc[UR36][R12.64+0x4], R21 ;  /* 0x000004150c007985 */ /* 0x0003ee000c101924 */
[----:B0-----:R-:W-:-:S05]  /*0990*/  @P0 VIADD R19, R19, 0x2 ;  /* 0x0000000213130836 */ /* 0x001fca0000000000 */
[----:B------:R1:W-:Y:S02]  /*09a0*/  @P0 ST.E desc[UR36][R12.64+0x8], R19 ;  /* 0x000008130c000985 */ /* 0x0003e4000c101924 */
.L_x_10:
[----:B------:R-:W-:Y:S05]  /*09b0*/  BSYNC.RECONVERGENT B2 ;  /* 0x0000000000027941 */ /* 0x000fea0003800200 */
.L_x_9:
[C---:B------:R-:W-:Y:S02]  /*09c0*/  LOP3.LUT R27, R22.reuse, 0x3, RZ, 0xc0, !PT ;  /* 0x00000003161b7812 */ /* 0x040fe400078ec0ff */
[----:B------:R-:W-:Y:S02]  /*09d0*/  LOP3.LUT R22, R22, 0xfffffffc, RZ, 0xc0, !PT ;  /* 0xfffffffc16167812 */ /* 0x000fe400078ec0ff */
[----:B------:R-:W-:-:S07]  /*09e0*/  MOV R16, 0x1 ;  /* 0x0000000100107802 */ /* 0x000fce0000000f00 */
.L_x_20:
[----:B------:R-:W2:Y:S01]  /*09f0*/  LDCU.64 UR4, c[0x0][0x380] ;  /* 0x00007000ff0477ac */ /* 0x000ea20008000a00 */
[----:B------:R3:W-:Y:S01]  /*0a00*/  ST.E desc[UR36][R4.64], R16 ;  /* 0x0000001004007985 */ /* 0x0007e2000c101924 */
[----:B01----:R-:W-:Y:S01]  /*0a10*/  VIADD R13, R15, 0xfffffffe ;  /* 0xfffffffe0f0d7836 */ /* 0x003fe20000000000 */
[----:B------:R-:W-:Y:S01]  /*0a20*/  SHF.R.S32.HI R18, RZ, 0x1f, R17 ;  /* 0x0000001fff127819 */ /* 0x000fe20000011411 */
[----:B------:R-:W-:Y:S01]  /*0a30*/  VIADD R24, R16, 0xffffffff ;  /* 0xffffffff10187836 */ /* 0x000fe20000000000 */
[----:B------:R-:W-:Y:S01]  /*0a40*/  BSSY.RECONVERGENT B2, `(.L_x_15) ;  /* 0x000004d000027945 */ /* 0x000fe20003800200 */
[----:B------:R-:W-:Y:S01]  /*0a50*/  IMAD.MOV.U32 R25, RZ, RZ, 0x1 ;  /* 0x00000001ff197424 */ /* 0x000fe200078e00ff */
[----:B------:R-:W-:Y:S01]  /*0a60*/  ISETP.GE.U32.AND P0, PT, R13, 0x3, PT ;  /* 0x000000030d00780c */ /* 0x000fe20003f06070 */
[----:B------:R-:W-:Y:S01]  /*0a70*/  IMAD.MOV.U32 R23, RZ, RZ, R16 ;  /* 0x000000ffff177224 */ /* 0x000fe200078e0010 */
[----:B--2---:R-:W-:-:S04]  /*0a80*/  IADD3 R12, P1, P2, R17, UR4, R24 ;  /* 0x00000004110c7c10 */ /* 0x004fc8000fa3e018 */
[----:B------:R-:W-:-:S07]  /*0a90*/  IADD3.X R13, PT, PT, R18, UR5, RZ, P1, P2 ;  /* 0x00000005120d7c10 */ /* 0x000fce0008fe44ff */
[----:B---3--:R-:W-:Y:S05]  /*0aa0*/  @!P0 BRA `(.L_x_16) ;  /* 0x0000000400188947 */ /* 0x008fea0003800000 */
[----:B------:R-:W-:Y:S01]  /*0ab0*/  HFMA2 R25, -RZ, RZ, 0, 5.9604644775390625e-08 ;  /* 0x00000001ff197431 */ /* 0x000fe200000001ff */
[----:B------:R-:W-:Y:S01]  /*0ac0*/  BSSY.RECONVERGENT B3, `(.L_x_16) ;  /* 0x0000044000037945 */ /* 0x000fe20003800200 */
[----:B------:R-:W-:-:S07]  /*0ad0*/  IMAD.MOV.U32 R23, RZ, RZ, R16 ;  /* 0x000000ffff177224 */ /* 0x000fce00078e0010 */
.L_x_17:
[C---:B------:R-:W-:Y:S01]  /*0ae0*/  VIADD R21, R25.reuse, 0xffffffff ;  /* 0xffffffff19157836 */ /* 0x040fe20000000000 */
[----:B------:R-:W2:Y:S01]  /*0af0*/  LDG.E.U8 R30, desc[UR36][R12.64] ;  /* 0x000000240c1e7981 */ /* 0x000ea2000c1e1100 */
[----:B------:R-:W-:-:S03]  /*0b00*/  IMAD.WIDE.U32 R18, R25, 0x4, R4 ;  /* 0x0000000419127825 */ /* 0x000fc600078e0004 */
[----:B-----5:R-:W-:Y:S02]  /*0b10*/  IADD3 R20, P0, PT, R10, R21, RZ ;  /* 0x000000150a147210 */ /* 0x020fe40007f1e0ff */
[----:B------:R-:W3:Y:S03]  /*0b20*/  LD.E R28, desc[UR36][R18.64] ;  /* 0x00000024121c7980 */ /* 0x000ee6000c101900 */
[----:B------:R-:W-:Y:S01]  /*0b30*/  IMAD.X R21, RZ, RZ, R11, P0 ;  /* 0x000000ffff157224 */ /* 0x000fe200000e060b */
[----:B------:R-:W4:Y:S04]  /*0b40*/  LD.E R26, desc[UR36][R18.64+0x4] ;  /* 0x00000424121a7980 */ /* 0x000f28000c101900 */
[----:B------:R-:W2:Y:S01]  /*0b50*/  LD.E.U8 R29, desc[UR36][R20.64] ;  /* 0x00000024141d7980 */ /* 0x000ea2000c101100 */
[----:B---3--:R-:W-:-:S04]  /*0b60*/  ISETP.GE.AND P0, PT, R28, R23, PT ;  /* 0x000000171c00720c */ /* 0x008fc80003f06270 */
[CC--:B--2---:R-:W-:Y:S02]  /*0b70*/  ISETP.NE.OR P2, PT, R29.reuse, R30.reuse, P0 ;  /* 0x0000001e1d00720c */ /* 0x0c4fe40000745670 */
[----:B------:R-:W-:Y:S01]  /*0b80*/  ISETP.NE.OR P1, PT, R29, R30, !P0 ;  /* 0x0000001e1d00720c */ /* 0x000fe20004725670 */
[----:B------:R-:W-:-:S06]  /*0b90*/  VIADD R29, R24, 0x1 ;  /* 0x00000001181d7836 */ /* 0x000fcc0000000000 */
[----:B------:R-:W-:-:S04]  /*0ba0*/  @P0 MOV R30, R29 ;  /* 0x0000001d001e0202 */ /* 0x000fc80000000f00 */
[--C-:B------:R-:W-:Y:S02]  /*0bb0*/  @!P2 IMAD.MOV R29, RZ, RZ, R24.reuse ;  /* 0x000000ffff1da224 */ /* 0x100fe400078e0218 */
[----:B------:R-:W-:-:S03]  /*0bc0*/  @!P1 IMAD.MOV R30, RZ, RZ, R24 ;  /* 0x000000ffff1e9224 */ /* 0x000fc600078e0218 */
[----:B------:R-:W-:Y:S02]  /*0bd0*/  @!P0 VIADDMNMX.U32 R29, R28, 0x1, R29, PT ;  /* 0x000000011c1d8846 */ /* 0x000fe4000380001d */
[----:B------:R-:W-:Y:S02]  /*0be0*/  @P0 VIADDMNMX.U32 R29, R23, 0x1, R30, PT ;  /* 0x00000001171d0846 */ /* 0x000fe4000380001e */
[----:B------:R-:W2:Y:S02]  /*0bf0*/  LD.E R23, desc[UR36][R18.64+0x8] ;  /* 0x0000082412177980 */ /* 0x000ea4000c101900 */
[----:B----4-:R-:W-:Y:S02]  /*0c00*/  ISETP.GE.AND P0, PT, R26, R29, PT ;  /* 0x0000001d1a00720c */ /* 0x010fe40003f06270 */
[----:B------:R0:W-:Y:S11]  /*0c10*/  ST.E desc[UR36][R18.64], R29 ;  /* 0x0000001d12007985 */ /* 0x0001f6000c101924 */
[----:B------:R-:W3:Y:S04]  /*0c20*/  @P0 LD.E.U8 R24, desc[UR36][R20.64+0x1] ;  /* 0x0000012414180980 */ /* 0x000ee8000c101100 */
[----:B------:R-:W3:Y:S04]  /*0c30*/  @P0 LDG.E.U8 R31, desc[UR36][R12.64] ;  /* 0x000000240c1f0981 */ /* 0x000ee8000c1e1100 */
[----:B------:R-:W4:Y:S04]  /*0c40*/  @!P0 LD.E.U8 R30, desc[UR36][R20.64+0x1] ;  /* 0x00000124141e8980 */ /* 0x000f28000c101100 */
[----:B------:R-:W4:Y:S01]  /*0c50*/  @!P0 LDG.E.U8 R33, desc[UR36][R12.64] ;  /* 0x000000240c218981 */ /* 0x000f22000c1e1100 */
[----:B---3--:R-:W-:-:S02]  /*0c60*/  ISETP.NE.OR P2, PT, R24, R31, !P0 ;  /* 0x0000001f1800720c */ /* 0x008fc40004745670 */
[----:B----4-:R-:W-:Y:S01]  /*0c70*/  ISETP.NE.OR P1, PT, R30, R33, P0 ;  /* 0x000000211e00720c */ /* 0x010fe20000725670 */
[----:B------:R-:W-:-:S04]  /*0c80*/  VIADD R24, R28, 0x1 ;  /* 0x000000011c187836 */ /* 0x000fc80000000000 */
[----:B------:R-:W-:-:S06]  /*0c90*/  @!P0 IMAD.MOV.U32 R30, RZ, RZ, R24 ;  /* 0x000000ffff1e8224 */ /* 0x000fcc00078e0018 */
[----:B------:R-:W-:Y:S02]  /*0ca0*/  @!P2 IADD3 R24, PT, PT, R28, RZ, RZ ;  /* 0x000000ff1c18a210 */ /* 0x000fe40007ffe0ff */
[----:B------:R-:W-:Y:S02]  /*0cb0*/  @!P1 IMAD.MOV R30, RZ, RZ, R28 ;  /* 0x000000ffff1e9224 */ /* 0x000fe400078e021c */
[----:B0-----:R-:W-:Y:S02]  /*0cc0*/  @P0 VIADDMNMX.U32 R29, R29, 0x1, R24, PT ;  /* 0x000000011d1d0846 */ /* 0x001fe40003800018 */
[----:B------:R-:W3:Y:S01]  /*0cd0*/  LD.E R24, desc[UR36][R18.64+0xc] ;  /* 0x00000c2412187980 */ /* 0x000ee2000c101900 */
[----:B------:R-:W-:-:S04]  /*0ce0*/  @!P0 VIADDMNMX.U32 R29, R26, 0x1, R30, PT ;  /* 0x000000011a1d8846 */ /* 0x000fc8000380001e */
[----:B--2---:R-:W-:Y:S01]  /*0cf0*/  ISETP.GE.AND P0, PT, R23, R29, PT ;  /* 0x0000001d1700720c */ /* 0x004fe20003f06270 */
[----:B------:R0:W-:-:S12]  /*0d00*/  ST.E desc[UR36][R18.64+0x4], R29 ;  /* 0x0000041d12007985 */ /* 0x0001d8000c101924 */
[----:B------:R-:W2:Y:S04]  /*0d10*/  @P0 LD.E.U8 R28, desc[UR36][R20.64+0x2] ;  /* 0x00000224141c0980 */ /* 0x000ea8000c101100 */
[----:B------:R-:W2:Y:S04]  /*0d20*/  @P0 LDG.E.U8 R31, desc[UR36][R12.64] ;  /* 0x000000240c1f0981 */ /* 0x000ea8000c1e1100 */
[----:B------:R-:W4:Y:S04]  /*0d30*/  @!P0 LD.E.U8 R30, desc[UR36][R20.64+0x2] ;  /* 0x00000224141e8980 */ /* 0x000f28000c101100 */
[----:B------:R-:W4:Y:S01]  /*0d40*/  @!P0 LDG.E.U8 R33, desc[UR36][R12.64] ;  /* 0x000000240c218981 */ /* 0x000f22000c1e1100 */
[----:B--2---:R-:W-:Y:S01]  /*0d50*/  ISETP.NE.OR P2, PT, R28, R31, !P0 ;  /* 0x0000001f1c00720c */ /* 0x004fe20004745670 */
[----:B------:R-:W-:Y:S01]  /*0d60*/  VIADD R28, R26, 0x1 ;  /* 0x000000011a1c7836 */ /* 0x000fe20000000000 */
[----:B----4-:R-:W-:-:S03]  /*0d70*/  ISETP.NE.OR P1, PT, R30, R33, P0 ;  /* 0x000000211e00720c */ /* 0x010fc60000725670 */
[----:B------:R-:W-:-:S08]  /*0d80*/  @!P0 IMAD.MOV.U32 R30, RZ, RZ, R28 ;  /* 0x000000ffff1e8224 */ /* 0x000fd000078e001c */
[----:B------:R-:W-:-:S05]  /*0d90*/  @!P2 IMAD.MOV R28, RZ, RZ, R26 ;  /* 0x000000ffff1ca224 */ /* 0x000fca00078e021a */
[----:B0-----:R-:W-:Y:S02]  /*0da0*/  @P0 VIADDMNMX.U32 R29, R29, 0x1, R28, PT ;  /* 0x000000011d1d0846 */ /* 0x001fe4000380001c */
[----:B------:R-:W-:-:S04]  /*0db0*/  @!P1 IADD3 R30, PT, PT, R26, RZ, RZ ;  /* 0x000000ff1a1e9210 */ /* 0x000fc80007ffe0ff */
[----:B------:R-:W-:-:S04]  /*0dc0*/  @!P0 VIADDMNMX.U32 R29, R23, 0x1, R30, PT ;  /* 0x00000001171d8846 */ /* 0x000fc8000380001e */
[----:B---3--:R-:W-:Y:S01]  /*0dd0*/  ISETP.GE.AND P0, PT, R24, R29, PT ;  /* 0x0000001d1800720c */ /* 0x008fe20003f06270 */
[----:B------:R0:W-:-:S12]  /*0de0*/  ST.E desc[UR36][R18.64+0x8], R29 ;  /* 0x0000081d12007985 */ /* 0x0001d8000c101924 */
[----:B------:R-:W2:Y:S04]  /*0df0*/  @P0 LD.E.U8 R26, desc[UR36][R20.64+0x3] ;  /* 0x00000324141a0980 */ /* 0x000ea8000c101100 */
[----:B------:R-:W2:Y:S04]  /*0e00*/  @P0 LDG.E.U8 R31, desc[UR36][R12.64] ;  /* 0x000000240c1f0981 */ /* 0x000ea8000c1e1100 */
[----:B------:R1:W3:Y:S04]  /*0e10*/  @!P0 LD.E.U8 R28, desc[UR36][R20.64+0x3] ;  /* 0x00000324141c8980 */ /* 0x0002e8000c101100 */
[----:B------:R-:W3:Y:S01]  /*0e20*/  @!P0 LDG.E.U8 R33, desc[UR36][R12.64] ;  /* 0x000000240c218981 */ /* 0x000ee2000c1e1100 */
[C---:B-1----:R-:W-:Y:S01]  /*0e30*/  IADD3 R21, PT, PT, R25.reuse, 0x3, RZ ;  /* 0x0000000319157810 */ /* 0x042fe20007ffe0ff */
[----:B------:R-:W-:Y:S01]  /*0e40*/  VIADD R25, R25, 0x4 ;  /* 0x0000000419197836 */ /* 0x000fe20000000000 */
[----:B--2---:R-:W-:Y:S01]  /*0e50*/  ISETP.NE.OR P2, PT, R26, R31, !P0 ;  /* 0x0000001f1a00720c */ /* 0x004fe20004745670 */
[----:B------:R-:W-:Y:S01]  /*0e60*/  VIADD R26, R23, 0x1 ;  /* 0x00000001171a7836 */ /* 0x000fe20000000000 */
[----:B---3--:R-:W-:-:S03]  /*0e70*/  ISETP.NE.OR P1, PT, R28, R33, P0 ;  /* 0x000000211c00720c */ /* 0x008fc60000725670 */
[----:B------:R-:W-:-:S08]  /*0e80*/  @!P0 IMAD.MOV.U32 R28, RZ, RZ, R26 ;  /* 0x000000ffff1c8224 */ /* 0x000fd000078e001a */
[--C-:B------:R-:W-:Y:S02]  /*0e90*/  @!P2 IMAD.MOV R26, RZ, RZ, R23.reuse ;  /* 0x000000ffff1aa224 */ /* 0x100fe400078e0217 */
[----:B------:R-:W-:-:S03]  /*0ea0*/  @!P1 IMAD.MOV R28, RZ, RZ, R23 ;  /* 0x000000ffff1c9224 */ /* 0x000fc600078e0217 */
[----:B------:R-:W-:Y:S02]  /*0eb0*/  @P0 VIADDMNMX.U32 R23, R29, 0x1, R26, PT ;  /* 0x000000011d170846 */ /* 0x000fe4000380001a */
[----:B------:R-:W-:-:S05]  /*0ec0*/  @!P0 VIADDMNMX.U32 R23, R24, 0x1, R28, PT ;  /* 0x0000000118178846 */ /* 0x000fca000380001c */
[----:B------:R0:W-:Y:S01]  /*0ed0*/  ST.E desc[UR36][R18.64+0xc], R23 ;  /* 0x00000c1712007985 */ /* 0x0001e2000c101924 */
[----:B------:R-:W-:-:S13]  /*0ee0*/  ISETP.NE.AND P0, PT, R21, R22, PT ;  /* 0x000000161500720c */ /* 0x000fda0003f05270 */
[----:B0-----:R-:W-:Y:S05]  /*0ef0*/  @P0 BRA `(.L_x_17) ;  /* 0xfffffff800f80947 */ /* 0x001fea000383ffff */
[----:B------:R-:W-:Y:S05]  /*0f00*/  BSYNC.RECONVERGENT B3 ;  /* 0x0000000000037941 */ /* 0x000fea0003800200 */
.L_x_16:
[----:B------:R-:W-:Y:S05]  /*0f10*/  BSYNC.RECONVERGENT B2 ;  /* 0x0000000000027941 */ /* 0x000fea0003800200 */
.L_x_15:
[----:B------:R-:W-:Y:S01]  /*0f20*/  ISETP.NE.AND P0, PT, R27, RZ, PT ;  /* 0x000000ff1b00720c */ /* 0x000fe20003f05270 */
[----:B------:R-:W-:-:S12]  /*0f30*/  BSSY.RECONVERGENT B2, `(.L_x_18) ;  /* 0x0000038000027945 */ /* 0x000fd80003800200 */
[----:B------:R-:W-:Y:S05]  /*0f40*/  @!P0 BRA `(.L_x_19) ;  /* 0x0000000000d88947 */ /* 0x000fea0003800000 */
[C---:B------:R-:W-:Y:S01]  /*0f50*/  VIADD R21, R25.reuse, 0xffffffff ;  /* 0xffffffff19157836 */ /* 0x040fe20000000000 */
[----:B------:R-:W2:Y:S01]  /*0f60*/  LDG.E.U8 R29, desc[UR36][R12.64] ;  /* 0x000000240c1d7981 */ /* 0x000ea2000c1e1100 */
[----:B------:R-:W-:-:S03]  /*0f70*/  IMAD.WIDE.U32 R18, R25, 0x4, R4 ;  /* 0x0000000419127825 */ /* 0x000fc600078e0004 */
[----:B-----5:R-:W-:Y:S02]  /*0f80*/  IADD3 R20, P0, PT, R10, R21, RZ ;  /* 0x000000150a147210 */ /* 0x020fe40007f1e0ff */
[----:B------:R-:W3:Y:S03]  /*0f90*/  LD.E R26, desc[UR36][R18.64] ;  /* 0x00000024121a7980 */ /* 0x000ee6000c101900 */
[----:B------:R-:W-:-:S05]  /*0fa0*/  IMAD.X R21, RZ, RZ, R11, P0 ;  /* 0x000000ffff157224 */ /* 0x000fca00000e060b */
[----:B------:R-:W2:Y:S01]  /*0fb0*/  LD.E.U8 R20, desc[UR36][R20.64] ;  /* 0x0000002414147980 */ /* 0x000ea2000c101100 */
[----:B------:R-:W-:Y:S01]  /*0fc0*/  VIADD R28, R24, 0x1 ;  /* 0x00000001181c7836 */ /* 0x000fe20000000000 */
[----:B---3--:R-:W-:-:S04]  /*0fd0*/  ISETP.GE.AND P0, PT, R26, R23, PT ;  /* 0x000000171a00720c */ /* 0x008fc80003f06270 */
[CC--:B--2---:R-:W-:Y:S02]  /*0fe0*/  ISETP.NE.OR P2, PT, R20.reuse, R29.reuse, !P0 ;  /* 0x0000001d1400720c */ /* 0x0c4fe40004745670 */
[----:B------:R-:W-:-:S07]  /*0ff0*/  ISETP.NE.OR P1, PT, R20, R29, P0 ;  /* 0x0000001d1400720c */ /* 0x000fce0000725670 */
[----:B------:R-:W-:-:S04]  /*1000*/  @!P0 MOV R29, R28 ;  /* 0x0000001c001d8202 */ /* 0x000fc80000000f00 */
[--C-:B------:R-:W-:Y:S02]  /*1010*/  @!P2 IMAD.MOV R28, RZ, RZ, R24.reuse ;  /* 0x000000ffff1ca224 */ /* 0x100fe400078e0218 */
[----:B------:R-:W-:-:S03]  /*1020*/  @!P1 IMAD.MOV R29, RZ, RZ, R24 ;  /* 0x000000ffff1d9224 */ /* 0x000fc600078e0218 */
[----:B------:R-:W-:Y:S02]  /*1030*/  @P0 VIADDMNMX.U32 R28, R23, 0x1, R28, PT ;  /* 0x00000001171c0846 */ /* 0x000fe4000380001c */
[----:B------:R-:W-:-:S05]  /*1040*/  @!P0 VIADDMNMX.U32 R28, R26, 0x1, R29, PT ;  /* 0x000000011a1c8846 */ /* 0x000fca000380001d */
[----:B------:R0:W-:Y:S01]  /*1050*/  ST.E desc[UR36][R18.64], R28 ;  /* 0x0000001c12007985 */ /* 0x0001e2000c101924 */
[----:B------:R-:W-:-:S13]  /*1060*/  ISETP.NE.AND P0, PT, R27, 0x1, PT ;  /* 0x000000011b00780c */ /* 0x000fda0003f05270 */
[----:B0-----:R-:W-:Y:S05]  /*1070*/  @!P0 BRA `(.L_x_19) ;  /* 0x00000000008c8947 */ /* 0x001fea0003800000 */
[----:B------:R-:W-:Y:S01]  /*1080*/  VIADD R29, R25, 0x1 ;  /* 0x00000001191d7836 */ /* 0x000fe20000000000 */
[----:B------:R-:W-:Y:S01]  /*1090*/  IADD3 R20, P0, PT, R10, R25, RZ ;  /* 0x000000190a147210 */ /* 0x000fe20007f1e0ff */
[----:B------:R-:W2:Y:S02]  /*10a0*/  LDG.E.U8 R31, desc[UR36][R12.64] ;  /* 0x000000240c1f7981 */ /* 0x000ea4000c1e1100 */
[----:B------:R-:W-:-:S04]  /*10b0*/  IMAD.WIDE.U32 R24, R29, 0x4, R4 ;  /* 0x000000041d187825 */ /* 0x000fc800078e0004 */
[----:B------:R-:W-:Y:S01]  /*10c0*/  IMAD.X R21, RZ, RZ, R11, P0 ;  /* 0x000000ffff157224 */ /* 0x000fe200000e060b */
[----:B------:R-:W3:Y:S04]  /*10d0*/  LD.E R23, desc[UR36][R24.64] ;  /* 0x0000002418177980 */ /* 0x000ee8000c101900 */
[----:B------:R-:W2:Y:S01]  /*10e0*/  LD.E.U8 R20, desc[UR36][R20.64] ;  /* 0x0000002414147980 */ /* 0x000ea2000c101100 */
[----:B------:R-:W-:Y:S02]  /*10f0*/  IADD3 R30, PT, PT, R26, 0x1, RZ ;  /* 0x000000011a1e7810 */ /* 0x000fe40007ffe0ff */
[----:B---3--:R-:W-:-:S04]  /*1100*/  ISETP.GE.AND P0, PT, R23, R28, PT ;  /* 0x0000001c1700720c */ /* 0x008fc80003f06270 */
[CC--:B--2---:R-:W-:Y:S02]  /*1110*/  ISETP.NE.OR P1, PT, R20.reuse, R31.reuse, P0 ;  /* 0x0000001f1400720c */ /* 0x0c4fe40000725670 */
[----:B------:R-:W-:-:S07]  /*1120*/  ISETP.NE.OR P2, PT, R20, R31, !P0 ;  /* 0x0000001f1400720c */ /* 0x000fce0004745670 */
[----:B------:R-:W-:-:S04]  /*1130*/  @!P0 IMAD.MOV.U32 R31, RZ, RZ, R30 ;  /* 0x000000ffff1f8224 */ /* 0x000fc800078e001e */
[--C-:B------:R-:W-:Y:S02]  /*1140*/  @!P1 IMAD.MOV R31, RZ, RZ, R26.reuse ;  /* 0x000000ffff1f9224 */ /* 0x100fe400078e021a */
[----:B------:R-:W-:Y:S02]  /*1150*/  @!P2 IMAD.MOV R30, RZ, RZ, R26 ;  /* 0x000000ffff1ea224 */ /* 0x000fe400078e021a */
[----:B------:R-:W-:-:S03]  /*1160*/  @!P0 IMAD.MOV.U32 R26, RZ, RZ, R31 ;  /* 0x000000ffff1a8224 */ /* 0x000fc600078e001f */
[----:B------:R-:W-:Y:S02]  /*1170*/  @P0 VIADDMNMX.U32 R31, R28, 0x1, R30, PT ;  /* 0x000000011c1f0846 */ /* 0x000fe4000380001e */
[----:B------:R-:W-:-:S05]  /*1180*/  @!P0 VIADDMNMX.U32 R31, R23, 0x1, R26, PT ;  /* 0x00000001171f8846 */ /* 0x000fca000380001a */
[----:B------:R0:W-:Y:S01]  /*1190*/  ST.E desc[UR36][R24.64], R31 ;  /* 0x0000001f18007985 */ /* 0x0001e2000c101924 */
[----:B------:R-:W-:-:S13]  /*11a0*/  ISETP.NE.AND P0, PT, R27, 0x2, PT ;  /* 0x000000021b00780c */ /* 0x000fda0003f05270 */
[----:B0-----:R-:W-:Y:S05]  /*11b0*/  @!P0 BRA `(.L_x_19) ;  /* 0x00000000003c8947 */ /* 0x001fea0003800000 */
[----:B------:R-:W-:Y:S01]  /*11c0*/  IADD3 R20, P0, PT, R10, R29, RZ ;  /* 0x0000001d0a147210 */ /* 0x000fe20007f1e0ff */
[----:B------:R-:W2:Y:S03]  /*11d0*/  LD.E R26, desc[UR36][R18.64+0x8] ;  /* 0x00000824121a7980 */ /* 0x000ea6000c101900 */
[----:B------:R-:W-:Y:S01]  /*11e0*/  IADD3.X R21, PT, PT, RZ, R11, RZ, P0, !PT ;  /* 0x0000000bff157210 */ /* 0x000fe200007fe4ff */
[----:B------:R-:W3:Y:S04]  /*11f0*/  LDG.E.U8 R13, desc[UR36][R12.64] ;  /* 0x000000240c0d7981 */ /* 0x000ee8000c1e1100 */
[----:B------:R-:W3:Y:S01]  /*1200*/  LD.E.U8 R20, desc[UR36][R20.64] ;  /* 0x0000002414147980 */ /* 0x000ee2000c101100 */
[----:B------:R-:W-:Y:S01]  /*1210*/  VIADD R24, R23, 0x1 ;  /* 0x0000000117187836 */ /* 0x000fe20000000000 */
[----:B--2---:R-:W-:-:S04]  /*1220*/  ISETP.GE.AND P0, PT, R26, R31, PT ;  /* 0x0000001f1a00720c */ /* 0x004fc80003f06270 */
[CC--:B---3--:R-:W-:Y:S02]  /*1230*/  ISETP.NE.OR P2, PT, R20.reuse, R13.reuse, !P0 ;  /* 0x0000000d1400720c */ /* 0x0c8fe40004745670 */
[----:B------:R-:W-:-:S07]  /*1240*/  ISETP.NE.OR P1, PT, R20, R13, P0 ;  /* 0x0000000d1400720c */ /* 0x000fce0000725670 */
[----:B------:R-:W-:-:S04]  /*1250*/  @!P0 IMAD.MOV.U32 R25, RZ, RZ, R24 ;  /* 0x000000ffff198224 */ /* 0x000fc800078e0018 */
[--C-:B------:R-:W-:Y:S02]  /*1260*/  @!P2 IMAD.MOV R24, RZ, RZ, R23.reuse ;  /* 0x000000ffff18a224 */ /* 0x100fe400078e0217 */
[----:B------:R-:W-:-:S03]  /*1270*/  @!P1 IMAD.MOV R25, RZ, RZ, R23 ;  /* 0x000000ffff199224 */ /* 0x000fc600078e0217 */
[----:B------:R-:W-:Y:S02]  /*1280*/  @P0 VIADDMNMX.U32 R31, R31, 0x1, R24, PT ;  /* 0x000000011f1f0846 */ /* 0x000fe40003800018 */
[----:B------:R-:W-:-:S05]  /*1290*/  @!P0 VIADDMNMX.U32 R31, R26, 0x1, R25, PT ;  /* 0x000000011a1f8846 */ /* 0x000fca0003800019 */
[----:B------:R0:W-:Y:S02]  /*12a0*/  ST.E desc[UR36][R18.64+0x8], R31 ;  /* 0x0000081f12007985 */ /* 0x0001e4000c101924 */
.L_x_19:
[----:B------:R-:W-:Y:S05]  /*12b0*/  BSYNC.RECONVERGENT B2 ;  /* 0x0000000000027941 */ /* 0x000fea0003800200 */
.L_x_18:
[----:B------:R-:W-:-:S04]  /*12c0*/  IADD3 R16, PT, PT, R16, 0x1, RZ ;  /* 0x0000000110107810 */ /* 0x000fc80007ffe0ff */
[----:B------:R-:W-:-:S13]  /*12d0*/  ISETP.NE.AND P0, PT, R16, R15, PT ;  /* 0x0000000f1000720c */ /* 0x000fda0003f05270 */
[----:B------:R-:W-:Y:S05]  /*12e0*/  @P0 BRA `(.L_x_20) ;  /* 0xfffffff400c00947 */ /* 0x000fea000383ffff */
.L_x_4:
[----:B------:R-:W-:Y:S05]  /*12f0*/  BSYNC.RECONVERGENT B0 ;  /* 0x0000000000007941 */ /* 0x000fea0003800200 */
.L_x_3:
[----:B-----5:R-:W-:Y:S01]  /*1300*/  VIADDMNMX R11, R0, -R17, R2, PT ;  /* 0x80000011000b7246 */ /* 0x020fe20003800102 */
[----:B------:R-:W1:Y:S04]  /*1310*/  LDCU UR4, c[0x0][0x3c0] ;  /* 0x00007800ff0477ac */ /* 0x000e680008000800 */
[----:B------:R-:W-:-:S06]  /*1320*/  IMAD.WIDE R10, R11, 0x4, R4 ;  /* 0x000000040b0a7825 */ /* 0x000fcc00078e0204 */
[----:B------:R-:W1:Y:S01]  /*1330*/  LD.E R10, desc[UR36][R10.64] ;  /* 0x000000240a0a7980 */ /* 0x000e62000c101900 */
[----:B------:R-:W-:Y:S01]  /*1340*/  BSSY.RECONVERGENT B0, `(.L_x_21) ;  /* 0x0000006000007945 */ /* 0x000fe20003800200 */
[----:B-1----:R-:W-:-:S13]  /*1350*/  ISETP.GT.AND P0, PT, R10, UR4, PT ;  /* 0x000000040a007c0c */ /* 0x002fda000bf04270 */
[----:B------:R-:W-:Y:S05]  /*1360*/  @P0 BRA `(.L_x_22) ;  /* 0x00000000000c0947 */ /* 0x000fea0003800000 */
[----:B------:R-:W2:Y:S02]  /*1370*/  LDG.E R10, desc[UR36][R8.64] ;  /* 0x00000024080a7981 */ /* 0x000ea4000c1e1900 */
[----:B--2---:R-:W-:-:S05]  /*1380*/  VIADD R11, R10, 0x1 ;  /* 0x000000010a0b7836 */ /* 0x004fca0000000000 */
[----:B------:R1:W-:Y:S02]  /*1390*/  STG.E desc[UR36][R8.64], R11 ;  /* 0x0000000b08007986 */ /* 0x0003e4000c101924 */
.L_x_22:
[----:B------:R-:W-:Y:S05]  /*13a0*/  BSYNC.RECONVERGENT B0 ;  /* 0x0000000000007941 */ /* 0x000fea0003800200 */
.L_x_21:
[----:B------:R-:W-:Y:S02]  /*13b0*/  VIADD R17, R17, 0x1 ;  /* 0x0000000111117836 */ /* 0x000fe40000000000 */
[----:B------:R-:W-:-:S03]  /*13c0*/  VIADD R3, R3, 0xffffffff ;  /* 0xffffffff03037836 */ /* 0x000fc60000000000 */
[----:B------:R-:W-:-:S13]  /*13d0*/  ISETP.GE.AND P0, PT, R17, R14, PT ;  /* 0x0000000e1100720c */ /* 0x000fda0003f06270 */
[----:B------:R-:W-:Y:S05]  /*13e0*/  @!P0 BRA `(.L_x_23) ;  /* 0xffffffec009c8947 */ /* 0x000fea000383ffff */
.L_x_2:
[----:B------:R-:W-:Y:S05]  /*13f0*/  BSYNC.RECONVERGENT B1 ;  /* 0x0000000000017941 */ /* 0x000fea0003800200 */
.L_x_1:
[----:B------:R-:W-:-:S04]  /*1400*/  MOV R0, 0x8 ;  /* 0x0000000800007802 */ /* 0x000fc80000000f00 */
[----:B------:R2:W3:Y:S03]  /*1410*/  LDC.64 R2, c[0x4][R0] ;  /* 0x0100000000027b82 */ /* 0x0004e60000000a00 */
[----:B------:R-:W-:-:S07]  /*1420*/  LEPC R20, `(.L_x_24) ;  /* 0x000000001014794e */ /* 0x000fce0000000000 */
[----:B0123--:R-:W-:Y:S05]  /*1430*/  CALL.ABS.NOINC R2 ;  /* 0x0000000002007343 */ /* 0x00ffea0003c00000 */
.L_x_24:
[----:B------:R-:W-:Y:S05]  /*1440*/  EXIT ;  /* 0x000000000000794d */ /* 0x000fea0003800000 */
.L_x_25:
[----:B------:R-:W-:-:S00]  /*1450*/  BRA `(.L_x_25) ;  /* 0xfffffffc00fc7947 */ /* 0x000fc0000383ffff */
[----:B------:R-:W-:-:S00]  /*1460*/  NOP ;  /* 0x0000000000007918 */ /* 0x000fc00000000000 */
        /* <DEDUP_REMOVED lines=9> */
.L_x_26:


//--------------------- .nv.shared.reserved.0     --------------------------
	.section	.nv.shared.reserved.0,"aw",@nobits
	.weak		__nv_reservedSMEM_offset_0_alias
	.size		__nv_reservedSMEM_offset_0_alias, 0, 64
	.other		__nv_reservedSMEM_offset_0_alias,@"STO_CUDA_RESERVED_SHARED STV_DEFAULT"
__nv_reservedSMEM_offset_0_alias:
	.zero		0
	.zero		64


//--------------------- .nv.constant0._Z13searchPatternPciPS_iiPiS1_iiiii --------------------------
	.section	.nv.constant0._Z13searchPatternPciPS_iiPiS1_iiiii,"a",@progbits
	.sectionflags	@""
	.align	4
.nv.constant0._Z13searchPatternPciPS_iiPiS1_iiiii:
	.zero		964


//--------------------- SYMBOLS --------------------------

	.type		.nv.reservedSmem.offset0,@object
	.size		.nv.reservedSmem.offset0,0x4
	.type		malloc,@function
	.type		free,@function
